	.headerflags	@"EF_CUDA_TEXMODE_UNIFIED EF_CUDA_64BIT_ADDRESS EF_CUDA_ACCELERATORS EF_CUDA_SM90 EF_CUDA_VIRTUAL_SM(EF_CUDA_SM90)"
	.elftype	@"ET_EXEC"


//--------------------- .nv.info                  --------------------------
	.section	.nv.info,"",@"SHT_CUDA_INFO"
	.align	4


	//----- nvinfo : EIATTR_REGCOUNT
	.align		4
        /*0000*/ 	.byte	0x04, 0x2f
        /*0002*/ 	.short	(.L_1 - .L_0)
	.align		4
.L_0:
        /*0004*/ 	.word	index@(triton_mm)
        /*0008*/ 	.word	0x00000070


	//----- nvinfo : EIATTR_MIN_STACK_SIZE
	.align		4
.L_1:
        /*000c*/ 	.byte	0x04, 0x12
        /*000e*/ 	.short	(.L_3 - .L_2)
	.align		4
.L_2:
        /*0010*/ 	.word	index@(triton_mm)
        /*0014*/ 	.word	0x00000000


	//----- nvinfo : EIATTR_FRAME_SIZE
	.align		4
.L_3:
        /*0018*/ 	.byte	0x04, 0x11
        /*001a*/ 	.short	(.L_5 - .L_4)
	.align		4
.L_4:
        /*001c*/ 	.word	index@(triton_mm)
        /*0020*/ 	.word	0x00000000


	//----- nvinfo : EIATTR_MIN_STACK_SIZE
	.align		4
.L_5:
        /*0024*/ 	.byte	0x04, 0x12
        /*0026*/ 	.short	(.L_7 - .L_6)
	.align		4
.L_6:
        /*0028*/ 	.word	index@(triton_mm)
        /*002c*/ 	.word	0x00000000
.L_7:


//--------------------- .nv.info.triton_mm        --------------------------
	.section	.nv.info.triton_mm,"",@"SHT_CUDA_INFO"
	.sectionflags	@""
	.align	4


	//----- nvinfo : EIATTR_CUDA_API_VERSION
	.align		4
        /*0000*/ 	.byte	0x04, 0x37
        /*0002*/ 	.short	(.L_9 - .L_8)
.L_8:
        /*0004*/ 	.word	0x0000007c


	//----- nvinfo : EIATTR_KPARAM_INFO
	.align		4
.L_9:
        /*0008*/ 	.byte	0x04, 0x17
        /*000a*/ 	.short	(.L_11 - .L_10)
.L_10:
        /*000c*/ 	.word	0x00000000
        /*0010*/ 	.short	0x0003
        /*0012*/ 	.short	0x0018
        /*0014*/ 	.byte	0x00, 0xf0, 0x21, 0x00


	//----- nvinfo : EIATTR_KPARAM_INFO
	.align		4
.L_11:
        /*0018*/ 	.byte	0x04, 0x17
        /*001a*/ 	.short	(.L_13 - .L_12)
.L_12:
        /*001c*/ 	.word	0x00000000
        /*0020*/ 	.short	0x0002
        /*0022*/ 	.short	0x0010
        /*0024*/ 	.byte	0x00, 0xf0, 0x21, 0x00


	//----- nvinfo : EIATTR_KPARAM_INFO
	.align		4
.L_13:
        /*0028*/ 	.byte	0x04, 0x17
        /*002a*/ 	.short	(.L_15 - .L_14)
.L_14:
        /*002c*/ 	.word	0x00000000
        /*0030*/ 	.short	0x0001
        /*0032*/ 	.short	0x0008
        /*0034*/ 	.byte	0x00, 0xf0, 0x21, 0x00


	//----- nvinfo : EIATTR_KPARAM_INFO
	.align		4
.L_15:
        /*0038*/ 	.byte	0x04, 0x17
        /*003a*/ 	.short	(.L_17 - .L_16)
.L_16:
        /*003c*/ 	.word	0x00000000
        /*0040*/ 	.short	0x0000
        /*0042*/ 	.short	0x0000
        /*0044*/ 	.byte	0x00, 0xf0, 0x21, 0x00


	//----- nvinfo : EIATTR_SPARSE_MMA_MASK
	.align		4
.L_17:
        /*0048*/ 	.byte	0x03, 0x50
        /*004a*/ 	.short	0x0000


	//----- nvinfo : EIATTR_MAXREG_COUNT
	.align		4
        /*004c*/ 	.byte	0x03, 0x1b
        /*004e*/ 	.short	0x00ff


	//----- nvinfo : EIATTR_COOP_GROUP_MASK_REGIDS
	.align		4
        /*0050*/ 	.byte	0x04, 0x29
        /*0052*/ 	.short	(.L_19 - .L_18)


	//   ....[0]....
.L_18:
        /*0054*/ 	.word	0xffffffff


	//----- nvinfo : EIATTR_COOP_GROUP_INSTR_OFFSETS
	.align		4
.L_19:
        /*0058*/ 	.byte	0x04, 0x28
        /*005a*/ 	.short	(.L_21 - .L_20)


	//   ....[0]....
.L_20:
        /*005c*/ 	.word	0x00000ea0


	//----- nvinfo : EIATTR_EXIT_INSTR_OFFSETS
	.align		4
.L_21:
        /*0060*/ 	.byte	0x04, 0x1c
        /*0062*/ 	.short	(.L_23 - .L_22)


	//   ....[0]....
.L_22:
        /*0064*/ 	.word	0x000028d0


	//   ....[1]....
        /*0068*/ 	.word	0x000028f0


	//----- nvinfo : EIATTR_MAX_THREADS
	.align		4
.L_23:
        /*006c*/ 	.byte	0x04, 0x05
        /*006e*/ 	.short	(.L_25 - .L_24)
.L_24:
        /*0070*/ 	.word	0x00000100
        /*0074*/ 	.word	0x00000001
        /*0078*/ 	.word	0x00000001


	//----- nvinfo : EIATTR_CBANK_PARAM_SIZE
	.align		4
.L_25:
        /*007c*/ 	.byte	0x03, 0x19
        /*007e*/ 	.short	0x0020


	//----- nvinfo : EIATTR_PARAM_CBANK
	.align		4
        /*0080*/ 	.byte	0x04, 0x0a
        /*0082*/ 	.short	(.L_27 - .L_26)
	.align		4
.L_26:
        /*0084*/ 	.word	index@(.nv.constant0.triton_mm)
        /*0088*/ 	.short	0x0210
        /*008a*/ 	.short	0x0020


	//----- nvinfo : EIATTR_SW_WAR
	.align		4
.L_27:
        /*008c*/ 	.byte	0x04, 0x36
        /*008e*/ 	.short	(.L_29 - .L_28)
.L_28:
        /*0090*/ 	.word	0x00000008
.L_29:


//--------------------- .nv.callgraph             --------------------------
	.section	.nv.callgraph,"",@"SHT_CUDA_CALLGRAPH"
	.align	4
	.sectionentsize	8
	.align		4
        /*0000*/ 	.word	0x00000000
	.align		4
        /*0004*/ 	.word	0xffffffff
	.align		4
        /*0008*/ 	.word	0x00000000
	.align		4
        /*000c*/ 	.word	0xfffffffe
	.align		4
        /*0010*/ 	.word	0x00000000
	.align		4
        /*0014*/ 	.word	0xfffffffd
	.align		4
        /*0018*/ 	.word	0x00000000
	.align		4
        /*001c*/ 	.word	0xfffffffc


//--------------------- .text.triton_mm           --------------------------
	.section	.text.triton_mm,"ax",@progbits
	.sectionflags	@"SHF_BARRIERS=1"
	.align	128
        .global         triton_mm
        .type           triton_mm,@function
        .size           triton_mm,(.L_x_2 - triton_mm)
        .other          triton_mm,@"STO_CUDA_ENTRY STV_DEFAULT"
triton_mm:
.text.triton_mm:
[----:B------:R-:W1:Y:S01]  /*0000*/  LDC R1, c[0x0][0x28] ;  /* 0x00000a00ff017b82 */ /* 0x000e620000000800 */
[----:B------:R-:W2:Y:S01]  /*0010*/  S2R R9, SR_CTAID.X ;  /* 0x0000000000097919 */ /* 0x000ea20000002500 */
[----:B------:R-:W-:-:S06]  /*0020*/  IMAD.MOV.U32 R5, RZ, RZ, -0x8 ;  /* 0xfffffff8ff057424 */ /* 0x000fcc00078e00ff */
[----:B------:R-:W3:Y:S01]  /*0030*/  S2UR UR14, SR_CgaCtaId ;  /* 0x00000000000e79c3 */ /* 0x000ee20000008800 */
[----:B------:R-:W-:Y:S01]  /*0040*/  UMOV UR4, 0x400 ;  /* 0x0000040000047882 */ /* 0x000fe20000000000 */
[----:B------:R-:W-:Y:S01]  /*0050*/  ULDC.64 UR18, c[0x0][0x208] ;  /* 0x0000820000127ab9 */ /* 0x000fe20000000a00 */
[----:B------:R-:W-:Y:S02]  /*0060*/  CS2R R38, SRZ ;  /* 0x0000000000267805 */ /* 0x000fe4000001ff00 */
[----:B------:R-:W-:Y:S02]  /*0070*/  CS2R R40, SRZ ;  /* 0x0000000000287805 */ /* 0x000fe4000001ff00 */
[----:B------:R-:W-:Y:S02]  /*0080*/  CS2R R42, SRZ ;  /* 0x00000000002a7805 */ /* 0x000fe4000001ff00 */
[----:B------:R-:W-:Y:S02]  /*0090*/  CS2R R44, SRZ ;  /* 0x00000000002c7805 */ /* 0x000fe4000001ff00 */
[----:B------:R-:W-:Y:S01]  /*00a0*/  CS2R R46, SRZ ;  /* 0x00000000002e7805 */ /* 0x000fe2000001ff00 */
[----:B------:R-:W4:Y:S01]  /*00b0*/  LDC.64 R18, c[0x0][0x218] ;  /* 0x00008600ff127b82 */ /* 0x000f220000000a00 */
[----:B------:R-:W-:-:S02]  /*00c0*/  CS2R R48, SRZ ;  /* 0x0000000000307805 */ /* 0x000fc4000001ff00 */
[----:B------:R-:W-:Y:S02]  /*00d0*/  CS2R R50, SRZ ;  /* 0x0000000000327805 */ /* 0x000fe4000001ff00 */
[----:B------:R-:W-:Y:S02]  /*00e0*/  CS2R R52, SRZ ;  /* 0x0000000000347805 */ /* 0x000fe4000001ff00 */
[----:B------:R-:W-:Y:S02]  /*00f0*/  CS2R R54, SRZ ;  /* 0x0000000000367805 */ /* 0x000fe4000001ff00 */
[----:B------:R-:W-:Y:S02]  /*0100*/  CS2R R56, SRZ ;  /* 0x0000000000387805 */ /* 0x000fe4000001ff00 */
[----:B------:R-:W-:Y:S02]  /*0110*/  CS2R R58, SRZ ;  /* 0x00000000003a7805 */ /* 0x000fe4000001ff00 */
[----:B------:R-:W-:Y:S01]  /*0120*/  CS2R R60, SRZ ;  /* 0x00000000003c7805 */ /* 0x000fe2000001ff00 */
[----:B------:R-:W5:Y:S01]  /*0130*/  LDC.64 R32, c[0x0][0x220] ;  /* 0x00008800ff207b82 */ /* 0x000f620000000a00 */
[----:B------:R-:W-:-:S02]  /*0140*/  CS2R R62, SRZ ;  /* 0x00000000003e7805 */ /* 0x000fc4000001ff00 */
[----:B------:R-:W-:Y:S02]  /*0150*/  CS2R R64, SRZ ;  /* 0x0000000000407805 */ /* 0x000fe4000001ff00 */
[----:B------:R-:W-:Y:S02]  /*0160*/  CS2R R66, SRZ ;  /* 0x0000000000427805 */ /* 0x000fe4000001ff00 */
[----:B------:R-:W-:Y:S02]  /*0170*/  CS2R R68, SRZ ;  /* 0x0000000000447805 */ /* 0x000fe4000001ff00 */
[----:B------:R-:W-:Y:S02]  /*0180*/  CS2R R70, SRZ ;  /* 0x0000000000467805 */ /* 0x000fe4000001ff00 */
[----:B------:R-:W-:Y:S02]  /*0190*/  CS2R R72, SRZ ;  /* 0x0000000000487805 */ /* 0x000fe4000001ff00 */
[----:B------:R-:W-:Y:S01]  /*01a0*/  CS2R R74, SRZ ;  /* 0x00000000004a7805 */ /* 0x000fe2000001ff00 */
[----:B---3--:R-:W-:Y:S01]  /*01b0*/  UPRMT UR14, UR14, 0x654, UR4 ;  /* 0x000006540e0e7896 */ /* 0x008fe20008000004 */
[----:B------:R-:W-:-:S02]  /*01c0*/  CS2R R76, SRZ ;  /* 0x00000000004c7805 */ /* 0x000fc4000001ff00 */
[----:B------:R-:W-:Y:S02]  /*01d0*/  CS2R R78, SRZ ;  /* 0x00000000004e7805 */ /* 0x000fe4000001ff00 */
[----:B------:R-:W-:Y:S02]  /*01e0*/  CS2R R80, SRZ ;  /* 0x0000000000507805 */ /* 0x000fe4000001ff00 */
[----:B------:R-:W-:Y:S02]  /*01f0*/  CS2R R82, SRZ ;  /* 0x0000000000527805 */ /* 0x000fe4000001ff00 */
[----:B------:R-:W-:Y:S01]  /*0200*/  CS2R R84, SRZ ;  /* 0x0000000000547805 */ /* 0x000fe2000001ff00 */
[----:B--2---:R-:W-:Y:S01]  /*0210*/  IMAD.HI R0, R9, 0x2aaaaaab, RZ ;  /* 0x2aaaaaab09007827 */ /* 0x004fe200078e02ff */
[----:B------:R-:W-:Y:S01]  /*0220*/  CS2R R86, SRZ ;  /* 0x0000000000567805 */ /* 0x000fe2000001ff00 */
[----:B------:R-:W-:Y:S01]  /*0230*/  UMOV UR15, 0x3 ;  /* 0x00000003000f7882 */ /* 0x000fe20000000000 */
[----:B------:R-:W-:Y:S01]  /*0240*/  UMOV UR16, 0xffffffff ;  /* 0xffffffff00107882 */ /* 0x000fe20000000000 */
[----:B------:R-:W-:Y:S01]  /*0250*/  UMOV UR4, URZ ;  /* 0x0000003f00047c82 */ /* 0x000fe20008000000 */
[----:B------:R-:W-:Y:S01]  /*0260*/  SHF.R.U32.HI R3, RZ, 0x1f, R0 ;  /* 0x0000001fff037819 */ /* 0x000fe20000011600 */
[----:B------:R-:W-:-:S03]  /*0270*/  UMOV UR5, URZ ;  /* 0x0000003f00057c82 */ /* 0x000fc60008000000 */
[----:B------:R-:W-:-:S05]  /*0280*/  LEA.HI.SX32 R4, R0, R3, 0x1b ;  /* 0x0000000300047211 */ /* 0x000fca00078fdaff */
[C---:B------:R-:W-:Y:S02]  /*0290*/  IMAD R0, R4.reuse, R5, 0x20 ;  /* 0x0000002004007424 */ /* 0x040fe400078e0205 */
[----:B------:R-:W-:-:S03]  /*02a0*/  IMAD R6, R4, -0xc0, R9 ;  /* 0xffffff4004067824 */ /* 0x000fc600078e0209 */
[----:B------:R-:W-:Y:S02]  /*02b0*/  VIMNMX R5, R0, 0x8, PT ;  /* 0x0000000800057848 */ /* 0x000fe40003fe0100 */
[----:B------:R-:W-:Y:S02]  /*02c0*/  IABS R10, R6 ;  /* 0x00000006000a7213 */ /* 0x000fe40000000000 */
[-C--:B------:R-:W-:Y:S02]  /*02d0*/  IABS R8, R5.reuse ;  /* 0x0000000500087213 */ /* 0x080fe40000000000 */
[-C--:B------:R-:W-:Y:S02]  /*02e0*/  IABS R11, R5.reuse ;  /* 0x00000005000b7213 */ /* 0x080fe40000000000 */
[----:B------:R-:W2:Y:S01]  /*02f0*/  I2F.RP R0, R8 ;  /* 0x0000000800007306 */ /* 0x000ea20000209400 */
[----:B------:R-:W-:Y:S02]  /*0300*/  LOP3.LUT R6, R6, R5, RZ, 0x3c, !PT ;  /* 0x0000000506067212 */ /* 0x000fe400078e3cff */
[----:B------:R-:W-:-:S02]  /*0310*/  IMAD.MOV R11, RZ, RZ, -R11 ;  /* 0x000000ffff0b7224 */ /* 0x000fc400078e0a0b */
[----:B------:R-:W-:Y:S02]  /*0320*/  ISETP.GE.AND P3, PT, R6, RZ, PT ;  /* 0x000000ff0600720c */ /* 0x000fe40003f66270 */
[----:B------:R-:W-:Y:S01]  /*0330*/  LOP3.LUT R6, RZ, R5, RZ, 0x33, !PT ;  /* 0x00000005ff067212 */ /* 0x000fe200078e33ff */
[----:B--2---:R-:W2:Y:S02]  /*0340*/  MUFU.RCP R0, R0 ;  /* 0x0000000000007308 */ /* 0x004ea40000001000 */
[----:B--2---:R-:W-:Y:S02]  /*0350*/  VIADD R2, R0, 0xffffffe ;  /* 0x0ffffffe00027836 */ /* 0x004fe40000000000 */
[----:B------:R-:W2:Y:S04]  /*0360*/  S2R R0, SR_TID.X ;  /* 0x0000000000007919 */ /* 0x000ea80000002100 */
[----:B------:R3:W4:Y:S02]  /*0370*/  F2I.FTZ.U32.TRUNC.NTZ R3, R2 ;  /* 0x0000000200037305 */ /* 0x000724000021f000 */
[----:B---3--:R-:W-:-:S02]  /*0380*/  IMAD.MOV.U32 R2, RZ, RZ, RZ ;  /* 0x000000ffff027224 */ /* 0x008fc400078e00ff */
[----:B-1--4-:R-:W-:-:S04]  /*0390*/  IMAD.MOV R7, RZ, RZ, -R3 ;  /* 0x000000ffff077224 */ /* 0x012fc800078e0a03 */
[----:B------:R-:W-:-:S04]  /*03a0*/  IMAD R7, R7, R8, RZ ;  /* 0x0000000807077224 */ /* 0x000fc800078e02ff */
[----:B------:R-:W-:-:S06]  /*03b0*/  IMAD.HI.U32 R3, R3, R7, R2 ;  /* 0x0000000703037227 */ /* 0x000fcc00078e0002 */
[----:B------:R-:W-:Y:S01]  /*03c0*/  IMAD.HI.U32 R2, R3, R10, RZ ;  /* 0x0000000a03027227 */ /* 0x000fe200078e00ff */
[----:B--2---:R-:W-:-:S03]  /*03d0*/  SHF.R.U32.HI R95, RZ, 0x5, R0 ;  /* 0x00000005ff5f7819 */ /* 0x004fc60000011600 */
[----:B------:R-:W-:Y:S01]  /*03e0*/  IMAD R7, R2, R11, R10 ;  /* 0x0000000b02077224 */ /* 0x000fe200078e020a */
[----:B------:R-:W-:Y:S02]  /*03f0*/  IABS R10, R9 ;  /* 0x00000009000a7213 */ /* 0x000fe40000000000 */
[----:B------:R-:W-:Y:S02]  /*0400*/  LOP3.LUT R109, R95, 0x7fffffc, RZ, 0xc0, !PT ;  /* 0x07fffffc5f6d7812 */ /* 0x000fe400078ec0ff */
[----:B------:R-:W-:Y:S01]  /*0410*/  ISETP.GT.U32.AND P2, PT, R8, R7, PT ;  /* 0x000000070800720c */ /* 0x000fe20003f44070 */
[----:B------:R-:W-:-:S04]  /*0420*/  IMAD.HI.U32 R3, R3, R10, RZ ;  /* 0x0000000a03037227 */ /* 0x000fc800078e00ff */
[----:B------:R-:W-:-:S05]  /*0430*/  IMAD R3, R3, R11, R10 ;  /* 0x0000000b03037224 */ /* 0x000fca00078e020a */
[----:B------:R-:W-:-:S03]  /*0440*/  ISETP.GT.U32.AND P1, PT, R8, R3, PT ;  /* 0x000000030800720c */ /* 0x000fc60003f24070 */
[----:B------:R-:W-:Y:S02]  /*0450*/  @!P2 IMAD.IADD R7, R7, 0x1, -R8 ;  /* 0x000000010707a824 */ /* 0x000fe400078e0a08 */
[----:B------:R-:W-:Y:S01]  /*0460*/  @!P2 VIADD R2, R2, 0x1 ;  /* 0x000000010202a836 */ /* 0x000fe20000000000 */
[----:B------:R-:W-:Y:S02]  /*0470*/  ISETP.GE.AND P2, PT, R9, RZ, PT ;  /* 0x000000ff0900720c */ /* 0x000fe40003f46270 */
[----:B------:R-:W-:-:S05]  /*0480*/  ISETP.GE.U32.AND P0, PT, R7, R8, PT ;  /* 0x000000080700720c */ /* 0x000fca0003f06070 */
[----:B------:R-:W-:-:S05]  /*0490*/  @!P1 IMAD.IADD R3, R3, 0x1, -R8 ;  /* 0x0000000103039824 */ /* 0x000fca00078e0a08 */
[----:B------:R-:W-:-:S03]  /*04a0*/  ISETP.GT.U32.AND P1, PT, R8, R3, PT ;  /* 0x000000030800720c */ /* 0x000fc60003f24070 */
[----:B------:R-:W-:Y:S01]  /*04b0*/  @P0 VIADD R2, R2, 0x1 ;  /* 0x0000000102020836 */ /* 0x000fe20000000000 */
[----:B------:R-:W-:Y:S02]  /*04c0*/  ISETP.NE.AND P0, PT, R5, RZ, PT ;  /* 0x000000ff0500720c */ /* 0x000fe40003f05270 */
[----:B------:R-:W-:Y:S01]  /*04d0*/  SHF.R.U32.HI R5, RZ, 0x3, R0 ;  /* 0x00000003ff057819 */ /* 0x000fe20000011600 */
[----:B------:R-:W-:-:S03]  /*04e0*/  @!P3 IMAD.MOV R2, RZ, RZ, -R2 ;  /* 0x000000ffff02b224 */ /* 0x000fc600078e0a02 */
[----:B------:R-:W-:Y:S02]  /*04f0*/  SGXT.U32 R9, R5, 0x5 ;  /* 0x000000050509781a */ /* 0x000fe40000000000 */
[----:B------:R-:W-:Y:S01]  /*0500*/  SEL R2, R6, R2, !P0 ;  /* 0x0000000206027207 */ /* 0x000fe20004000000 */
[----:B------:R-:W-:-:S04]  /*0510*/  @!P1 IMAD.IADD R3, R3, 0x1, -R8 ;  /* 0x0000000103039824 */ /* 0x000fc800078e0a08 */
[----:B------:R-:W-:Y:S02]  /*0520*/  IMAD.SHL.U32 R2, R2, 0x80, RZ ;  /* 0x0000008002027824 */ /* 0x000fe400078e00ff */
[----:B------:R-:W-:-:S03]  /*0530*/  @!P2 IMAD.MOV R3, RZ, RZ, -R3 ;  /* 0x000000ffff03a224 */ /* 0x000fc600078e0a03 */
[----:B------:R-:W-:Y:S02]  /*0540*/  LOP3.LUT R8, R2, 0x40, R9, 0xfe, !PT ;  /* 0x0000004002087812 */ /* 0x000fe400078efe09 */
[----:B------:R-:W-:Y:S02]  /*0550*/  LOP3.LUT R5, R2, R9, RZ, 0xfc, !PT ;  /* 0x0000000902057212 */ /* 0x000fe400078efcff */
[----:B------:R-:W-:Y:S01]  /*0560*/  LOP3.LUT R7, R2, 0x20, R9, 0xfe, !PT ;  /* 0x0000002002077812 */ /* 0x000fe200078efe09 */
[----:B------:R-:W-:Y:S01]  /*0570*/  IMAD.HI R15, R8, 0x2aaaaaab, RZ ;  /* 0x2aaaaaab080f7827 */ /* 0x000fe200078e02ff */
[----:B------:R-:W-:Y:S02]  /*0580*/  SEL R3, R6, R3, !P0 ;  /* 0x0000000306037207 */ /* 0x000fe40004000000 */
[----:B------:R-:W-:Y:S01]  /*0590*/  LOP3.LUT R14, R2, 0x60, R9, 0xfe, !PT ;  /* 0x00000060020e7812 */ /* 0x000fe200078efe09 */
[----:B------:R-:W-:Y:S01]  /*05a0*/  IMAD.HI R10, R5, 0x2aaaaaab, RZ ;  /* 0x2aaaaaab050a7827 */ /* 0x000fe200078e02ff */
[----:B------:R-:W-:-:S03]  /*05b0*/  SHF.R.U32.HI R6, RZ, 0x1f, R15 ;  /* 0x0000001fff067819 */ /* 0x000fc6000001160f */
[----:B------:R-:W-:Y:S01]  /*05c0*/  IMAD.HI R12, R7, 0x2aaaaaab, RZ ;  /* 0x2aaaaaab070c7827 */ /* 0x000fe200078e02ff */
[----:B------:R-:W-:Y:S02]  /*05d0*/  LEA.HI R15, R15, R6, RZ, 0x17 ;  /* 0x000000060f0f7211 */ /* 0x000fe400078fb8ff */
[----:B------:R-:W-:Y:S01]  /*05e0*/  SHF.R.U32.HI R11, RZ, 0x1f, R10 ;  /* 0x0000001fff0b7819 */ /* 0x000fe2000001160a */
[----:B------:R-:W-:Y:S01]  /*05f0*/  IMAD R4, R4, 0x8, R3 ;  /* 0x0000000804047824 */ /* 0x000fe200078e0203 */
[----:B------:R-:W-:Y:S01]  /*0600*/  SHF.R.U32.HI R13, RZ, 0x1f, R12 ;  /* 0x0000001fff0d7819 */ /* 0x000fe2000001160c */
[----:B------:R-:W-:Y:S01]  /*0610*/  IMAD R26, R15, -0xc00, R8 ;  /* 0xfffff4000f1a7824 */ /* 0x000fe200078e0208 */
[----:B------:R-:W-:Y:S01]  /*0620*/  LEA.HI R10, R10, R11, RZ, 0x17 ;  /* 0x0000000b0a0a7211 */ /* 0x000fe200078fb8ff */
[----:B------:R-:W-:Y:S01]  /*0630*/  IMAD.HI R16, R14, 0x2aaaaaab, RZ ;  /* 0x2aaaaaab0e107827 */ /* 0x000fe200078e02ff */
[----:B------:R-:W-:Y:S02]  /*0640*/  SHF.R.S32.HI R15, RZ, 0x18, R4 ;  /* 0x00000018ff0f7819 */ /* 0x000fe40000011404 */
[----:B------:R-:W-:Y:S01]  /*0650*/  LEA.HI R12, R12, R13, RZ, 0x17 ;  /* 0x0000000d0c0c7211 */ /* 0x000fe200078fb8ff */
[----:B------:R-:W-:Y:S01]  /*0660*/  IMAD.SHL.U32 R4, R4, 0x80, RZ ;  /* 0x0000008004047824 */ /* 0x000fe200078e00ff */
[----:B------:R-:W-:Y:S01]  /*0670*/  SHF.R.U32.HI R11, RZ, 0x1f, R16 ;  /* 0x0000001fff0b7819 */ /* 0x000fe20000011610 */
[----:B------:R-:W-:Y:S01]  /*0680*/  IMAD.SHL.U32 R3, R0, 0x8, RZ ;  /* 0x0000000800037824 */ /* 0x000fe200078e00ff */
[----:B------:R-:W-:Y:S01]  /*0690*/  SGXT R15, R15, 0x1 ;  /* 0x000000010f0f781a */ /* 0x000fe20000000200 */
[----:B------:R-:W-:Y:S01]  /*06a0*/  IMAD R22, R10, -0xc00, R5 ;  /* 0xfffff4000a167824 */ /* 0x000fe200078e0205 */
[----:B------:R-:W-:Y:S01]  /*06b0*/  LOP3.LUT R10, R4, R9, RZ, 0xfc, !PT ;  /* 0x00000009040a7212 */ /* 0x000fe200078efcff */
[----:B------:R-:W-:Y:S01]  /*06c0*/  IMAD R24, R12, -0xc00, R7 ;  /* 0xfffff4000c187824 */ /* 0x000fe200078e0207 */
[----:B------:R-:W-:-:S02]  /*06d0*/  LOP3.LUT R8, R3, 0x38, R0, 0x48, !PT ;  /* 0x0000003803087812 */ /* 0x000fc400078e4800 */
[C---:B------:R-:W-:Y:S02]  /*06e0*/  LOP3.LUT R5, R9.reuse, 0x20, RZ, 0xfc, !PT ;  /* 0x0000002009057812 */ /* 0x040fe400078efcff */
[C---:B------:R-:W-:Y:S02]  /*06f0*/  LOP3.LUT R6, R9.reuse, 0x40, RZ, 0xfc, !PT ;  /* 0x0000004009067812 */ /* 0x040fe400078efcff */
[----:B------:R-:W-:Y:S01]  /*0700*/  LOP3.LUT R7, R9, 0x60, RZ, 0xfc, !PT ;  /* 0x0000006009077812 */ /* 0x000fe200078efcff */
[--C-:B------:R-:W-:Y:S01]  /*0710*/  IMAD R5, R5, 0x40, R8.reuse ;  /* 0x0000004005057824 */ /* 0x100fe200078e0208 */
[----:B------:R-:W-:Y:S01]  /*0720*/  LEA.HI R21, R16, R11, RZ, 0x17 ;  /* 0x0000000b10157211 */ /* 0x000fe200078fb8ff */
[--C-:B------:R-:W-:Y:S01]  /*0730*/  IMAD R6, R6, 0x40, R8.reuse ;  /* 0x0000004006067824 */ /* 0x100fe200078e0208 */
[----:B------:R-:W-:Y:S01]  /*0740*/  LEA.HI R16, R15, R10, RZ, 0xc ;  /* 0x0000000a0f107211 */ /* 0x000fe200078f60ff */
[--C-:B------:R-:W-:Y:S01]  /*0750*/  IMAD R7, R7, 0x40, R8.reuse ;  /* 0x0000004007077824 */ /* 0x100fe200078e0208 */
[----:B------:R-:W-:Y:S01]  /*0760*/  LOP3.LUT R11, R4, 0x20, R9, 0xfe, !PT ;  /* 0x00000020040b7812 */ /* 0x000fe200078efe09 */
[----:B------:R-:W-:Y:S01]  /*0770*/  IMAD R8, R9, 0x40, R8 ;  /* 0x0000004009087824 */ /* 0x000fe200078e0208 */
[----:B------:R-:W-:Y:S01]  /*0780*/  LOP3.LUT R12, R4, 0x40, R9, 0xfe, !PT ;  /* 0x00000040040c7812 */ /* 0x000fe200078efe09 */
[----:B------:R-:W-:Y:S01]  /*0790*/  IMAD R14, R21, -0xc00, R14 ;  /* 0xfffff400150e7824 */ /* 0x000fe200078e020e */
[----:B------:R-:W-:-:S02]  /*07a0*/  LOP3.LUT R13, R4, 0x60, R9, 0xfe, !PT ;  /* 0x00000060040d7812 */ /* 0x000fc400078efe09 */
[----:B------:R-:W-:Y:S02]  /*07b0*/  LOP3.LUT R9, R16, 0x3ff000, RZ, 0xc0, !PT ;  /* 0x003ff00010097812 */ /* 0x000fe400078ec0ff */
[C---:B------:R-:W-:Y:S02]  /*07c0*/  LEA.HI R16, R15.reuse, R11, RZ, 0xc ;  /* 0x0000000b0f107211 */ /* 0x040fe400078f60ff */
[C---:B------:R-:W-:Y:S01]  /*07d0*/  LEA.HI R17, R15.reuse, R12, RZ, 0xc ;  /* 0x0000000c0f117211 */ /* 0x040fe200078f60ff */
[----:B------:R-:W-:Y:S01]  /*07e0*/  IMAD.IADD R10, R10, 0x1, -R9 ;  /* 0x000000010a0a7824 */ /* 0x000fe200078e0a09 */
[----:B------:R-:W-:Y:S02]  /*07f0*/  LEA.HI R15, R15, R13, RZ, 0xc ;  /* 0x0000000d0f0f7211 */ /* 0x000fe400078f60ff */
[----:B------:R-:W-:Y:S02]  /*0800*/  LOP3.LUT R16, R16, 0x3ff000, RZ, 0xc0, !PT ;  /* 0x003ff00010107812 */ /* 0x000fe400078ec0ff */
[----:B------:R-:W-:-:S02]  /*0810*/  LOP3.LUT R17, R17, 0x3ff000, RZ, 0xc0, !PT ;  /* 0x003ff00011117812 */ /* 0x000fc400078ec0ff */
[----:B------:R-:W-:Y:S01]  /*0820*/  LOP3.LUT R20, R15, 0x3ff000, RZ, 0xc0, !PT ;  /* 0x003ff0000f147812 */ /* 0x000fe200078ec0ff */
[----:B------:R-:W-:Y:S01]  /*0830*/  IMAD.IADD R16, R11, 0x1, -R16 ;  /* 0x000000010b107824 */ /* 0x000fe200078e0a10 */
[----:B------:R-:W-:Y:S01]  /*0840*/  LOP3.LUT R9, R3, 0x38, RZ, 0xc0, !PT ;  /* 0x0000003803097812 */ /* 0x000fe200078ec0ff */
[----:B------:R-:W-:Y:S01]  /*0850*/  IMAD.IADD R12, R12, 0x1, -R17 ;  /* 0x000000010c0c7824 */ /* 0x000fe200078e0a11 */
[----:B------:R-:W-:Y:S01]  /*0860*/  LEA R25, R8, UR14, 0x1 ;  /* 0x0000000e08197c11 */ /* 0x000fe2000f8e08ff */
[----:B------:R-:W-:Y:S01]  /*0870*/  IMAD.IADD R20, R13, 0x1, -R20 ;  /* 0x000000010d147824 */ /* 0x000fe200078e0a14 */
[----:B------:R-:W-:Y:S01]  /*0880*/  LEA R27, R5, UR14, 0x1 ;  /* 0x0000000e051b7c11 */ /* 0x000fe2000f8e08ff */
[--C-:B------:R-:W-:Y:S01]  /*0890*/  IMAD R13, R10, 0xc00, R9.reuse ;  /* 0x00000c000a0d7824 */ /* 0x100fe200078e0209 */
[----:B------:R-:W-:Y:S01]  /*08a0*/  LEA R35, R6, UR14, 0x1 ;  /* 0x0000000e06237c11 */ /* 0x000fe2000f8e08ff */
[--C-:B------:R-:W-:Y:S01]  /*08b0*/  IMAD R15, R16, 0xc00, R9.reuse ;  /* 0x00000c00100f7824 */ /* 0x100fe200078e0209 */
[----:B------:R-:W-:Y:S01]  /*08c0*/  LEA R37, R7, UR14, 0x1 ;  /* 0x0000000e07257c11 */ /* 0x000fe2000f8e08ff */
[----:B------:R-:W-:-:S02]  /*08d0*/  IMAD R17, R12, 0xc00, R9 ;  /* 0x00000c000c117824 */ /* 0x000fc400078e0209 */
[--C-:B------:R-:W-:Y:S02]  /*08e0*/  IMAD R11, R20, 0xc00, R9.reuse ;  /* 0x00000c00140b7824 */ /* 0x100fe400078e0209 */
[--C-:B------:R-:W-:Y:S02]  /*08f0*/  IMAD R21, R22, 0xc00, R9.reuse ;  /* 0x00000c0016157824 */ /* 0x100fe400078e0209 */
[--C-:B------:R-:W-:Y:S02]  /*0900*/  IMAD R29, R24, 0xc00, R9.reuse ;  /* 0x00000c00181d7824 */ /* 0x100fe400078e0209 */
[--C-:B------:R-:W-:Y:S02]  /*0910*/  IMAD R31, R26, 0xc00, R9.reuse ;  /* 0x00000c001a1f7824 */ /* 0x100fe400078e0209 */
[----:B------:R-:W-:Y:S02]  /*0920*/  IMAD R9, R14, 0xc00, R9 ;  /* 0x00000c000e097824 */ /* 0x000fe400078e0209 */
[----:B------:R-:W-:-:S04]  /*0930*/  IMAD.WIDE R12, R13, 0x2, R18 ;  /* 0x000000020d0c7825 */ /* 0x000fc800078e0212 */
[--C-:B------:R-:W-:Y:S01]  /*0940*/  IMAD.WIDE R14, R15, 0x2, R18.reuse ;  /* 0x000000020f0e7825 */ /* 0x100fe200078e0212 */
[----:B------:R-:W-:Y:S01]  /*0950*/  @!PT LDS RZ, [RZ] ;  /* 0x00000000fffff984 */ /* 0x000fe20000000800 */
[----:B------:R-:W-:Y:S01]  /*0960*/  @!PT LDS RZ, [RZ] ;  /* 0x00000000fffff984 */ /* 0x000fe20000000800 */
[----:B------:R-:W-:Y:S01]  /*0970*/  @!PT LDS RZ, [RZ] ;  /* 0x00000000fffff984 */ /* 0x000fe20000000800 */
[----:B------:R-:W-:Y:S01]  /*0980*/  LDGSTS.E.BYPASS.128 [R25], desc[UR18][R12.64] ;  /* 0x000000000c197fae */ /* 0x000fe2000b901c52 */
[----:B------:R-:W-:Y:S02]  /*0990*/  IADD3 R100, P0, R12, 0x200, RZ ;  /* 0x000002000c647810 */ /* 0x000fe40007f1e0ff */
[--C-:B------:R-:W-:Y:S01]  /*09a0*/  IMAD.WIDE R16, R17, 0x2, R18.reuse ;  /* 0x0000000211107825 */ /* 0x100fe200078e0212 */
[----:B------:R-:W-:Y:S01]  /*09b0*/  LDGSTS.E.BYPASS.128 [R27], desc[UR18][R14.64] ;  /* 0x000000000e1b7fae */ /* 0x000fe2000b901c52 */
[----:B------:R-:W-:Y:S02]  /*09c0*/  IADD3 R10, P1, R14, 0x200, RZ ;  /* 0x000002000e0a7810 */ /* 0x000fe40007f3e0ff */
[----:B------:R-:W-:Y:S01]  /*09d0*/  IMAD.WIDE R18, R11, 0x2, R18 ;  /* 0x000000020b127825 */ /* 0x000fe200078e0212 */
[----:B------:R-:W-:Y:S03]  /*09e0*/  LDGSTS.E.BYPASS.128 [R35], desc[UR18][R16.64] ;  /* 0x0000000010237fae */ /* 0x000fe6000b901c52 */
[--C-:B-----5:R-:W-:Y:S01]  /*09f0*/  IMAD.WIDE R20, R21, 0x2, R32.reuse ;  /* 0x0000000215147825 */ /* 0x120fe200078e0220 */
[----:B------:R-:W-:Y:S03]  /*0a00*/  LDGSTS.E.BYPASS.128 [R37], desc[UR18][R18.64] ;  /* 0x0000000012257fae */ /* 0x000fe6000b901c52 */
[--C-:B------:R-:W-:Y:S01]  /*0a10*/  IMAD.WIDE R28, R29, 0x2, R32.reuse ;  /* 0x000000021d1c7825 */ /* 0x100fe200078e0220 */
[----:B------:R-:W0:Y:S03]  /*0a20*/  LDGDEPBAR ;  /* 0x00000000000079af */ /* 0x000e260000000000 */
[----:B------:R-:W-:Y:S01]  /*0a30*/  IMAD.WIDE R30, R31, 0x2, R32 ;  /* 0x000000021f1e7825 */ /* 0x000fe200078e0220 */
[----:B------:R-:W-:Y:S01]  /*0a40*/  LDGSTS.E.BYPASS.128 [R25+0x14000], desc[UR18][R20.64] ;  /* 0x1400000014197fae */ /* 0x000fe2000b901c52 */
[----:B------:R-:W-:-:S02]  /*0a50*/  IADD3 R106, P2, R28, 0x200, RZ ;  /* 0x000002001c6a7810 */ /* 0x000fc40007f5e0ff */
[----:B------:R-:W-:Y:S01]  /*0a60*/  IMAD.WIDE R32, R9, 0x2, R32 ;  /* 0x0000000209207825 */ /* 0x000fe200078e0220 */
[----:B------:R-:W-:Y:S03]  /*0a70*/  LDGSTS.E.BYPASS.128 [R27+0x14000], desc[UR18][R28.64] ;  /* 0x140000001c1b7fae */ /* 0x000fe6000b901c52 */
[----:B------:R-:W-:Y:S01]  /*0a80*/  IMAD.X R9, RZ, RZ, R13, P0 ;  /* 0x000000ffff097224 */ /* 0x000fe200000e060d */
[----:B------:R-:W-:Y:S01]  /*0a90*/  LDGSTS.E.BYPASS.128 [R35+0x14000], desc[UR18][R30.64] ;  /* 0x140000001e237fae */ /* 0x000fe2000b901c52 */
[----:B------:R-:W-:Y:S01]  /*0aa0*/  IADD3 R22, P0, R16, 0x200, RZ ;  /* 0x0000020010167810 */ /* 0x000fe20007f1e0ff */
[----:B------:R-:W-:Y:S01]  /*0ab0*/  IMAD.X R11, RZ, RZ, R15, P1 ;  /* 0x000000ffff0b7224 */ /* 0x000fe200008e060f */
[----:B------:R-:W-:Y:S01]  /*0ac0*/  IADD3 R90, P1, R18, 0x200, RZ ;  /* 0x00000200125a7810 */ /* 0x000fe20007f3e0ff */
[----:B------:R-:W-:Y:S01]  /*0ad0*/  LDGSTS.E.BYPASS.128 [R37+0x14000], desc[UR18][R32.64] ;  /* 0x1400000020257fae */ /* 0x000fe2000b901c52 */
[----:B------:R-:W-:-:S02]  /*0ae0*/  IMAD.X R107, RZ, RZ, R29, P2 ;  /* 0x000000ffff6b7224 */ /* 0x000fc400010e061d */
[----:B------:R-:W-:Y:S01]  /*0af0*/  IMAD.X R23, RZ, RZ, R17, P0 ;  /* 0x000000ffff177224 */ /* 0x000fe200000e0611 */
[----:B------:R-:W0:Y:S01]  /*0b00*/  LDGDEPBAR ;  /* 0x00000000000079af */ /* 0x000e220000000000 */
[----:B------:R-:W-:Y:S01]  /*0b10*/  BAR.SYNC.DEFER_BLOCKING 0x0 ;  /* 0x0000000000007b1d */ /* 0x000fe20000010000 */
[----:B------:R-:W-:Y:S01]  /*0b20*/  IADD3 R94, P0, R20, 0x200, RZ ;  /* 0x00000200145e7810 */ /* 0x000fe20007f1e0ff */
[----:B------:R-:W-:Y:S01]  /*0b30*/  IMAD.X R91, RZ, RZ, R19, P1 ;  /* 0x000000ffff5b7224 */ /* 0x000fe200008e0613 */
[----:B------:R-:W-:-:S03]  /*0b40*/  IADD3 R104, P1, R30, 0x200, RZ ;  /* 0x000002001e687810 */ /* 0x000fc60007f3e0ff */
[----:B------:R-:W-:Y:S01]  /*0b50*/  IMAD.X R108, RZ, RZ, R21, P0 ;  /* 0x000000ffff6c7224 */ /* 0x000fe200000e0615 */
[----:B------:R-:W-:Y:S01]  /*0b60*/  IADD3 R98, P0, R32, 0x200, RZ ;  /* 0x0000020020627810 */ /* 0x000fe20007f1e0ff */
[----:B------:R-:W-:-:S04]  /*0b70*/  IMAD.X R105, RZ, RZ, R31, P1 ;  /* 0x000000ffff697224 */ /* 0x000fc800008e061f */
[----:B------:R-:W-:Y:S01]  /*0b80*/  IMAD.X R102, RZ, RZ, R33, P0 ;  /* 0x000000ffff667224 */ /* 0x000fe200000e0621 */
[----:B------:R-:W-:Y:S01]  /*0b90*/  @!PT LDS RZ, [RZ] ;  /* 0x00000000fffff984 */ /* 0x000fe20000000800 */
[----:B------:R-:W-:Y:S01]  /*0ba0*/  @!PT LDS RZ, [RZ] ;  /* 0x00000000fffff984 */ /* 0x000fe20000000800 */
[----:B------:R-:W-:Y:S01]  /*0bb0*/  @!PT LDS RZ, [RZ] ;  /* 0x00000000fffff984 */ /* 0x000fe20000000800 */
[----:B------:R-:W-:Y:S04]  /*0bc0*/  LDGSTS.E.BYPASS.128 [R25+0x4000], desc[UR18][R12.64+0x80] ;  /* 0x040000800c197fae */ /* 0x000fe8000b901c52 */
[----:B------:R-:W-:Y:S04]  /*0bd0*/  LDGSTS.E.BYPASS.128 [R27+0x4000], desc[UR18][R14.64+0x80] ;  /* 0x040000800e1b7fae */ /* 0x000fe8000b901c52 */
[----:B------:R-:W-:Y:S04]  /*0be0*/  LDGSTS.E.BYPASS.128 [R35+0x4000], desc[UR18][R16.64+0x80] ;  /* 0x0400008010237fae */ /* 0x000fe8000b901c52 */
[----:B------:R-:W-:Y:S04]  /*0bf0*/  LDGSTS.E.BYPASS.128 [R37+0x4000], desc[UR18][R18.64+0x80] ;  /* 0x0400008012257fae */ /* 0x000fe8000b901c52 */
[----:B------:R-:W0:Y:S04]  /*0c00*/  LDGDEPBAR ;  /* 0x00000000000079af */ /* 0x000e280000000000 */
[----:B------:R-:W-:Y:S04]  /*0c10*/  LDGSTS.E.BYPASS.128 [R25+0x18000], desc[UR18][R20.64+0x80] ;  /* 0x1800008014197fae */ /* 0x000fe8000b901c52 */
[----:B------:R-:W-:Y:S04]  /*0c20*/  LDGSTS.E.BYPASS.128 [R27+0x18000], desc[UR18][R28.64+0x80] ;  /* 0x180000801c1b7fae */ /* 0x000fe8000b901c52 */
[----:B------:R-:W-:Y:S04]  /*0c30*/  LDGSTS.E.BYPASS.128 [R35+0x18000], desc[UR18][R30.64+0x80] ;  /* 0x180000801e237fae */ /* 0x000fe8000b901c52 */
[----:B------:R-:W-:Y:S04]  /*0c40*/  LDGSTS.E.BYPASS.128 [R37+0x18000], desc[UR18][R32.64+0x80] ;  /* 0x1800008020257fae */ /* 0x000fe8000b901c52 */
[----:B------:R-:W0:Y:S01]  /*0c50*/  LDGDEPBAR ;  /* 0x00000000000079af */ /* 0x000e220000000000 */
[----:B------:R-:W-:Y:S06]  /*0c60*/  BAR.SYNC.DEFER_BLOCKING 0x0 ;  /* 0x0000000000007b1d */ /* 0x000fec0000010000 */
        /* <DEDUP_REMOVED lines=17> */
[----:B------:R1:W-:Y:S04]  /*0d80*/  LDGSTS.E.BYPASS.128 [R25+0xc000], desc[UR18][R12.64+0x180] ;  /* 0x0c0001800c197fae */ /* 0x0003e8000b901c52 */
[----:B------:R-:W-:Y:S04]  /*0d90*/  LDGSTS.E.BYPASS.128 [R27+0xc000], desc[UR18][R14.64+0x180] ;  /* 0x0c0001800e1b7fae */ /* 0x000fe8000b901c52 */
[----:B------:R-:W-:Y:S04]  /*0da0*/  LDGSTS.E.BYPASS.128 [R35+0xc000], desc[UR18][R16.64+0x180] ;  /* 0x0c00018010237fae */ /* 0x000fe8000b901c52 */
[----:B------:R-:W-:Y:S01]  /*0db0*/  LDGSTS.E.BYPASS.128 [R37+0xc000], desc[UR18][R18.64+0x180] ;  /* 0x0c00018012257fae */ /* 0x000fe2000b901c52 */
[----:B-1----:R-:W-:-:S03]  /*0dc0*/  IMAD.MOV.U32 R12, RZ, RZ, -0x40 ;  /* 0xffffffc0ff0c7424 */ /* 0x002fc600078e00ff */
[----:B------:R-:W0:Y:S04]  /*0dd0*/  LDGDEPBAR ;  /* 0x00000000000079af */ /* 0x000e280000000000 */
[----:B------:R1:W-:Y:S04]  /*0de0*/  LDGSTS.E.BYPASS.128 [R25+0x20000], desc[UR18][R20.64+0x180] ;  /* 0x2000018014197fae */ /* 0x0003e8000b901c52 */
[----:B------:R2:W-:Y:S04]  /*0df0*/  LDGSTS.E.BYPASS.128 [R27+0x20000], desc[UR18][R28.64+0x180] ;  /* 0x200001801c1b7fae */ /* 0x0005e8000b901c52 */
[----:B------:R3:W-:Y:S04]  /*0e00*/  LDGSTS.E.BYPASS.128 [R35+0x20000], desc[UR18][R30.64+0x180] ;  /* 0x200001801e237fae */ /* 0x0007e8000b901c52 */
[----:B------:R4:W-:Y:S01]  /*0e10*/  LDGSTS.E.BYPASS.128 [R37+0x20000], desc[UR18][R32.64+0x180] ;  /* 0x2000018020257fae */ /* 0x0009e2000b901c52 */
[----:B-1----:R-:W-:-:S03]  /*0e20*/  CS2R R24, SRZ ;  /* 0x0000000000187805 */ /* 0x002fc6000001ff00 */
[----:B------:R-:W0:Y:S01]  /*0e30*/  LDGDEPBAR ;  /* 0x00000000000079af */ /* 0x000e220000000000 */
[----:B--2---:R-:W-:Y:S02]  /*0e40*/  CS2R R26, SRZ ;  /* 0x00000000001a7805 */ /* 0x004fe4000001ff00 */
[----:B------:R-:W-:Y:S02]  /*0e50*/  CS2R R28, SRZ ;  /* 0x00000000001c7805 */ /* 0x000fe4000001ff00 */
[----:B---3--:R-:W-:Y:S02]  /*0e60*/  CS2R R30, SRZ ;  /* 0x00000000001e7805 */ /* 0x008fe4000001ff00 */
[----:B------:R-:W-:Y:S02]  /*0e70*/  CS2R R34, SRZ ;  /* 0x0000000000227805 */ /* 0x000fe4000001ff00 */
[----:B----4-:R-:W-:Y:S02]  /*0e80*/  CS2R R32, SRZ ;  /* 0x0000000000207805 */ /* 0x010fe4000001ff00 */
[----:B------:R-:W-:-:S07]  /*0e90*/  CS2R R36, SRZ ;  /* 0x0000000000247805 */ /* 0x000fce000001ff00 */
.L_x_0:
[----:B------:R-:W1:Y:S01]  /*0ea0*/  SHFL.IDX PT, R13, R109, RZ, 0x1f ;  /* 0x00001fff6d0d7589 */ /* 0x000e6200000e0000 */
[----:B------:R-:W-:Y:S01]  /*0eb0*/  UIADD3 UR16, UR16, 0x1, URZ ;  /* 0x0000000110107890 */ /* 0x000fe2000fffe03f */
[----:B------:R-:W-:-:S04]  /*0ec0*/  DEPBAR.LE SB0, 0x6 ;  /* 0x000081800000791a */ /* 0x000fc80000000000 */
[----:B------:R-:W-:Y:S01]  /*0ed0*/  UISETP.GE.AND UP0, UPT, UR16, 0x5, UPT ;  /* 0x000000051000788c */ /* 0x000fe2000bf06270 */
[----:B------:R-:W-:Y:S01]  /*0ee0*/  BAR.SYNC.DEFER_BLOCKING 0x0 ;  /* 0x0000000000007b1d */ /* 0x000fe20000010000 */
[----:B------:R-:W-:Y:S01]  /*0ef0*/  UIADD3 UR15, UR15, 0x1, URZ ;  /* 0x000000010f0f7890 */ /* 0x000fe2000fffe03f */
[----:B------:R-:W-:Y:S01]  /*0f00*/  VIADD R96, R12, 0x40 ;  /* 0x000000400c607836 */ /* 0x000fe20000000000 */
[----:B------:R-:W-:Y:S01]  /*0f10*/  USEL UR16, UR16, URZ, !UP0 ;  /* 0x0000003f10107287 */ /* 0x000fe2000c000000 */
[----:B------:R-:W-:Y:S02]  /*0f20*/  IADD3 R20, P1, R100, UR4, RZ ;  /* 0x0000000464147c10 */ /* 0x000fe4000ff3e0ff */
[----:B------:R-:W-:Y:S01]  /*0f30*/  UMOV UR11, 0x40000040 ;  /* 0x40000040000b7882 */ /* 0x000fe20000000000 */
[----:B------:R-:W-:Y:S02]  /*0f40*/  ISETP.GE.U32.AND P0, PT, R96, 0xb00, PT ;  /* 0x00000b006000780c */ /* 0x000fe40003f06070 */
[----:B------:R-:W-:-:S02]  /*0f50*/  IADD3.X R21, R9, UR5, RZ, P1, !PT ;  /* 0x0000000509157c10 */ /* 0x000fc40008ffe4ff */
[----:B------:R-:W-:Y:S02]  /*0f60*/  IADD3 R88, P1, R22, UR4, RZ ;  /* 0x0000000416587c10 */ /* 0x000fe4000ff3e0ff */
[----:B------:R-:W-:Y:S02]  /*0f70*/  IADD3 R92, P2, R10, UR4, RZ ;  /* 0x000000040a5c7c10 */ /* 0x000fe4000ff5e0ff */
[----:B------:R-:W-:Y:S02]  /*0f80*/  IADD3.X R89, R23, UR5, RZ, P1, !PT ;  /* 0x0000000517597c10 */ /* 0x000fe40008ffe4ff */
[----:B-1----:R-:W-:Y:S02]  /*0f90*/  R2UR UR6, R13 ;  /* 0x000000000d0672ca */ /* 0x002fe400000e0000 */
[----:B------:R-:W-:Y:S02]  /*0fa0*/  IADD3 R12, P1, R90, UR4, RZ ;  /* 0x000000045a0c7c10 */ /* 0x000fe4000ff3e0ff */
[----:B------:R-:W-:-:S02]  /*0fb0*/  IADD3.X R93, R11, UR5, RZ, P2, !PT ;  /* 0x000000050b5d7c10 */ /* 0x000fc400097fe4ff */
[----:B------:R-:W-:Y:S01]  /*0fc0*/  IADD3 R14, P2, R94, UR4, RZ ;  /* 0x000000045e0e7c10 */ /* 0x000fe2000ff5e0ff */
[----:B------:R-:W-:Y:S01]  /*0fd0*/  WARPGROUP.ARRIVE ;  /* 0x00000000000079c5 */ /* 0x000fe20000000000 */
[----:B------:R-:W-:Y:S02]  /*0fe0*/  IADD3 R16, P3, R106, UR4, RZ ;  /* 0x000000046a107c10 */ /* 0x000fe4000ff7e0ff */
[----:B------:R-:W-:Y:S02]  /*0ff0*/  IADD3.X R13, R91, UR5, RZ, P1, !PT ;  /* 0x000000055b0d7c10 */ /* 0x000fe40008ffe4ff */
[----:B------:R-:W-:Y:S01]  /*1000*/  IADD3 R18, P1, R104, UR4, RZ ;  /* 0x0000000468127c10 */ /* 0x000fe2000ff3e0ff */
[----:B------:R-:W-:Y:S01]  /*1010*/  USHF.L.U32 UR7, UR6, 0x7, URZ ;  /* 0x0000000706077899 */ /* 0x000fe2000800063f */
[----:B------:R-:W-:Y:S01]  /*1020*/  IADD3.X R15, R108, UR5, RZ, P2, !PT ;  /* 0x000000056c0f7c10 */ /* 0x000fe200097fe4ff */
[----:B------:R-:W-:Y:S01]  /*1030*/  ULEA UR6, UR16, UR14, 0xe ;  /* 0x0000000e10067291 */ /* 0x000fe2000f8e703f */
[----:B------:R-:W-:Y:S01]  /*1040*/  IADD3.X R17, R107, UR5, RZ, P3, !PT ;  /* 0x000000056b117c10 */ /* 0x000fe20009ffe4ff */
[----:B------:R-:W-:Y:S01]  /*1050*/  ULOP3.LUT UR7, UR7, 0x380, URZ, 0xc0, !UPT ;  /* 0x0000038007077892 */ /* 0x000fe2000f8ec03f */
[----:B------:R-:W-:Y:S01]  /*1060*/  IADD3.X R19, R105, UR5, RZ, P1, !PT ;  /* 0x0000000569137c10 */ /* 0x000fe20008ffe4ff */
[----:B------:R-:W-:-:S02]  /*1070*/  USHF.R.U32.HI UR8, URZ, 0x4, UR6 ;  /* 0x000000043f087899 */ /* 0x000fc40008011606 */
[----:B------:R-:W-:Y:S02]  /*1080*/  UIADD3 UR6, UR6, 0x14000, URZ ;  /* 0x0001400006067890 */ /* 0x000fe4000fffe03f */
[----:B------:R-:W-:Y:S02]  /*1090*/  ULOP3.LUT UR8, UR8, 0x3fff, URZ, 0xc0, !UPT ;  /* 0x00003fff08087892 */ /* 0x000fe4000f8ec03f */
[----:B------:R-:W-:Y:S02]  /*10a0*/  USHF.R.U32.HI UR6, URZ, 0x4, UR6 ;  /* 0x000000043f067899 */ /* 0x000fe40008011606 */
[----:B------:R-:W-:Y:S02]  /*10b0*/  UIADD3 UR12, UP0, UR7, UR8, URZ ;  /* 0x00000008070c7290 */ /* 0x000fe4000ff1e03f */
[----:B------:R-:W-:Y:S02]  /*10c0*/  ULOP3.LUT UR6, UR6, 0x3fff, URZ, 0xc0, !UPT ;  /* 0x00003fff06067892 */ /* 0x000fe4000f8ec03f */
[----:B------:R-:W-:-:S02]  /*10d0*/  UIADD3.X UR13, URZ, URZ, URZ, UP0, !UPT ;  /* 0x0000003f3f0d7290 */ /* 0x000fc400087fe43f */
[----:B------:R-:W-:Y:S02]  /*10e0*/  ULOP3.LUT UR10, UR6, 0x4000000, URZ, 0xfc, !UPT ;  /* 0x04000000060a7892 */ /* 0x000fe4000f8efc3f */
[----:B------:R-:W-:Y:S02]  /*10f0*/  ULOP3.LUT UR8, UR12, 0x4000000, URZ, 0xfc, !UPT ;  /* 0x040000000c087892 */ /* 0x000fe4000f8efc3f */
[----:B------:R-:W-:Y:S01]  /*1100*/  ULOP3.LUT UR9, UR13, 0x40000040, URZ, 0xfc, !UPT ;  /* 0x400000400d097892 */ /* 0x000fe2000f8efc3f */
[----:B------:R-:W-:Y:S01]  /*1110*/  UMOV UR7, URZ ;  /* 0x0000003f00077c82 */ /* 0x000fe20008000000 */
[----:B------:R-:W-:-:S04]  /*1120*/  UISETP.GE.AND UP0, UPT, UR15, 0x5, UPT ;  /* 0x000000050f00788c */ /* 0x000fc8000bf06270 */
[----:B------:R-:W-:-:S03]  /*1130*/  USEL UR15, UR15, URZ, !UP0 ;  /* 0x0000003f0f0f7287 */ /* 0x000fc6000c000000 */
[----:B------:R-:W-:Y:S01]  /*1140*/  HGMMA.64x128x16.F32.BF16 R24, gdesc[UR8], R24 ;  /* 0x01e00000081879f0 */ /* 0x000fe20008701818 */
[----:B------:R-:W-:Y:S01]  /*1150*/  UMOV UR8, 0x4000002 ;  /* 0x0400000200087882 */ /* 0x000fe20000000000 */
[----:B------:R-:W-:Y:S02]  /*1160*/  UMOV UR9, 0x40000040 ;  /* 0x4000004000097882 */ /* 0x000fe40000000000 */
[----:B------:R-:W-:Y:S02]  /*1170*/  UIADD3.64 UR10, UR6, UR8, URZ ;  /* 0x00000008060a7297 */ /* 0x000fe4000fffe03f */
[----:B------:R-:W-:-:S09]  /*1180*/  UIADD3.64 UR8, UR12, UR8, URZ ;  /* 0x000000080c087297 */ /* 0x000fd2000fffe03f */
        /* <DEDUP_REMOVED lines=9> */
[----:B------:R-:W-:Y:S02]  /*1220*/  UIADD3.64 UR8, UR12, UR8, URZ ;  /* 0x000000080c087297 */ /* 0x000fe4000fffe03f */
[----:B------:R-:W-:-:S06]  /*1230*/  ULEA UR6, UR15, UR14, 0xe ;  /* 0x0000000e0f067291 */ /* 0x000fcc000f8e703f */
[----:B------:R-:W-:Y:S02]  /*1240*/  LEA R97, R8, UR6, 0x1 ;  /* 0x0000000608617c11 */ /* 0x000fe4000f8e08ff */
[----:B------:R-:W-:Y:S02]  /*1250*/  LEA R99, R5, UR6, 0x1 ;  /* 0x0000000605637c11 */ /* 0x000fe4000f8e08ff */
[----:B------:R-:W-:Y:S02]  /*1260*/  LEA R101, R6, UR6, 0x1 ;  /* 0x0000000606657c11 */ /* 0x000fe4000f8e08ff */
[----:B------:R-:W-:Y:S01]  /*1270*/  LEA R103, R7, UR6, 0x1 ;  /* 0x0000000607677c11 */ /* 0x000fe2000f8e08ff */
[----:B------:R-:W-:Y:S03]  /*1280*/  HGMMA.64x128x16.F32.BF16 R24, gdesc[UR8], R24, gsb0 ;  /* 0x01e00000081879f0 */ /* 0x000fe60008001818 */
[----:B------:R-:W-:-:S02]  /*1290*/  WARPGROUP.DEPBAR.LE gsb0, 0x1 ;  /* 0x00008000000079c5 */ /* 0x000fc40000010100 */
[----:B------:R-:W-:Y:S06]  /*12a0*/  BAR.SYNC.DEFER_BLOCKING 0x0 ;  /* 0x0000000000007b1d */ /* 0x000fec0000010000 */
[----:B------:R-:W-:Y:S01]  /*12b0*/  @!PT LDS RZ, [RZ] ;  /* 0x00000000fffff984 */ /* 0x000fe20000000800 */
[----:B------:R-:W-:Y:S01]  /*12c0*/  @!PT LDS RZ, [RZ] ;  /* 0x00000000fffff984 */ /* 0x000fe20000000800 */
[----:B------:R-:W-:Y:S01]  /*12d0*/  @!PT LDS RZ, [RZ] ;  /* 0x00000000fffff984 */ /* 0x000fe20000000800 */
[----:B------:R1:W-:Y:S04]  /*12e0*/  LDGSTS.E.BYPASS.128 [R97], desc[UR18][R20.64], !P0 ;  /* 0x0000000014617fae */ /* 0x0003e8000c101c52 */
[----:B------:R-:W-:Y:S04]  /*12f0*/  LDGSTS.E.BYPASS.128 [R99], desc[UR18][R92.64], !P0 ;  /* 0x000000005c637fae */ /* 0x000fe8000c101c52 */
[----:B------:R-:W-:Y:S01]  /*1300*/  LDGSTS.E.BYPASS.128 [R101], desc[UR18][R88.64], !P0 ;  /* 0x0000000058657fae */ /* 0x000fe2000c101c52 */
[----:B-1----:R-:W-:-:S03]  /*1310*/  IADD3 R20, P4, R98, UR4, RZ ;  /* 0x0000000462147c10 */ /* 0x002fc6000ff9e0ff */
[----:B------:R1:W-:Y:S01]  /*1320*/  LDGSTS.E.BYPASS.128 [R103], desc[UR18][R12.64], !P0 ;  /* 0x000000000c677fae */ /* 0x0003e2000c101c52 */
[----:B------:R-:W-:Y:S01]  /*1330*/  UIADD3 UR4, UP0, UR4, 0x80, URZ ;  /* 0x0000008004047890 */ /* 0x000fe2000ff1e03f */
[----:B------:R-:W-:Y:S02]  /*1340*/  IADD3.X R21, R102, UR5, RZ, P4, !PT ;  /* 0x0000000566157c10 */ /* 0x000fe4000a7fe4ff */
[----:B------:R-:W0:Y:S01]  /*1350*/  LDGDEPBAR ;  /* 0x00000000000079af */ /* 0x000e220000000000 */
[----:B------:R-:W-:-:S03]  /*1360*/  UIADD3.X UR5, URZ, UR5, URZ, UP0, !UPT ;  /* 0x000000053f057290 */ /* 0x000fc600087fe43f */
[----:B------:R2:W-:Y:S04]  /*1370*/  LDGSTS.E.BYPASS.128 [R97+0x14000], desc[UR18][R14.64], !P0 ;  /* 0x140000000e617fae */ /* 0x0005e8000c101c52 */
[----:B------:R2:W-:Y:S01]  /*1380*/  LDGSTS.E.BYPASS.128 [R99+0x14000], desc[UR18][R16.64], !P0 ;  /* 0x1400000010637fae */ /* 0x0005e2000c101c52 */
[----:B-1----:R-:W-:-:S03]  /*1390*/  IMAD.MOV.U32 R12, RZ, RZ, R96 ;  /* 0x000000ffff0c7224 */ /* 0x002fc600078e0060 */
[----:B------:R2:W-:Y:S04]  /*13a0*/  LDGSTS.E.BYPASS.128 [R101+0x14000], desc[UR18][R18.64], !P0 ;  /* 0x1400000012657fae */ /* 0x0005e8000c101c52 */
[----:B------:R2:W-:Y:S01]  /*13b0*/  LDGSTS.E.BYPASS.128 [R103+0x14000], desc[UR18][R20.64], !P0 ;  /* 0x1400000014677fae */ /* 0x0005e2000c101c52 */
[----:B------:R-:W-:-:S03]  /*13c0*/  ISETP.GE.U32.AND P0, PT, R96, 0xbc0, PT ;  /* 0x00000bc06000780c */ /* 0x000fc60003f06070 */
[----:B------:R-:W0:Y:S10]  /*13d0*/  LDGDEPBAR ;  /* 0x00000000000079af */ /* 0x000e340000000000 */
[----:B--2---:R-:W-:Y:S05]  /*13e0*/  @!P0 BRA `(.L_x_0) ;  /* 0xfffffff800ac8947 */ /* 0x004fea000383ffff */
[----:B------:R-:W-:Y:S01]  /*13f0*/  LOP3.LUT R89, R95, 0x7, RZ, 0xc0, !PT ;  /* 0x000000075f597812 */ /* 0x000fe200078ec0ff */
[----:B------:R-:W-:Y:S02]  /*1400*/  WARPGROUP.DEPBAR.LE gsb0, 0x0 ;  /* 0x00008000000079c5 */ /* 0x000fe40000010000 */
[----:B------:R-:W-:-:S04]  /*1410*/  DEPBAR.LE SB0, 0x0 ;  /* 0x000080000000791a */ /* 0x000fc80000000000 */
[--C-:B------:R-:W-:Y:S01]  /*1420*/  SHF.R.U32.HI R5, RZ, 0x2, R0.reuse ;  /* 0x00000002ff057819 */ /* 0x100fe20000011600 */
[----:B------:R-:W-:Y:S01]  /*1430*/  IMAD.SHL.U32 R6, R0, 0x2, RZ ;  /* 0x0000000200067824 */ /* 0x000fe200078e00ff */
[----:B------:R-:W-:Y:S01]  /*1440*/  SHF.R.U32.HI R7, RZ, 0x4, R0 ;  /* 0x00000004ff077819 */ /* 0x000fe20000011600 */
[----:B------:R-:W-:Y:S01]  /*1450*/  IMAD.SHL.U32 R8, R89, 0x10, RZ ;  /* 0x0000001059087824 */ /* 0x000fe200078e00ff */
[----:B------:R-:W-:Y:S02]  /*1460*/  SGXT.U32 R5, R5, 0x3 ;  /* 0x000000030505781a */ /* 0x000fe40000000000 */
[----:B------:R-:W-:Y:S02]  /*1470*/  LOP3.LUT R6, R6, 0x6, RZ, 0xc0, !PT ;  /* 0x0000000606067812 */ /* 0x000fe400078ec0ff */
[----:B------:R-:W-:-:S05]  /*1480*/  LOP3.LUT R5, R8, R5, RZ, 0xfc, !PT ;  /* 0x0000000508057212 */ /* 0x000fca00078efcff */
[----:B------:R-:W-:Y:S01]  /*1490*/  IMAD R6, R5, 0x88, R6 ;  /* 0x0000008805067824 */ /* 0x000fe200078e0206 */
[----:B------:R-:W-:-:S04]  /*14a0*/  SGXT.U32 R5, R7, 0x4 ;  /* 0x000000040705781a */ /* 0x000fc80000000000 */
[----:B------:R-:W-:Y:S01]  /*14b0*/  LEA R6, R6, UR14, 0x2 ;  /* 0x0000000e06067c11 */ /* 0x000fe2000f8e10ff */
[----:B------:R-:W-:Y:S01]  /*14c0*/  BAR.SYNC.DEFER_BLOCKING 0x0 ;  /* 0x0000000000007b1d */ /* 0x000fe20000010000 */
[----:B------:R-:W-:-:S07]  /*14d0*/  LOP3.LUT R88, R5, R4, RZ, 0xfc, !PT ;  /* 0x0000000405587212 */ /* 0x000fce00078efcff */
[----:B------:R-:W1:Y:S01]  /*14e0*/  LDC.64 R4, c[0x0][0x210] ;  /* 0x00008400ff047b82 */ /* 0x000e620000000a00 */
[----:B------:R-:W-:Y:S04]  /*14f0*/  STS.64 [R6], R24 ;  /* 0x0000001806007388 */ /* 0x000fe80000000a00 */
[----:B------:R-:W-:Y:S04]  /*1500*/  STS.64 [R6+0x1100], R26 ;  /* 0x0011001a06007388 */ /* 0x000fe80000000a00 */
[----:B------:R2:W-:Y:S04]  /*1510*/  STS.64 [R6+0x20], R28 ;  /* 0x0000201c06007388 */ /* 0x0005e80000000a00 */
[----:B------:R3:W-:Y:S04]  /*1520*/  STS.64 [R6+0x1120], R30 ;  /* 0x0011201e06007388 */ /* 0x0007e80000000a00 */
[----:B------:R-:W-:Y:S04]  /*1530*/  STS.64 [R6+0x40], R32 ;  /* 0x0000402006007388 */ /* 0x000fe80000000a00 */
[----:B------:R-:W-:Y:S01]  /*1540*/  STS.64 [R6+0x1140], R34 ;  /* 0x0011402206007388 */ /* 0x000fe20000000a00 */
[----:B--2---:R-:W-:-:S03]  /*1550*/  CS2R R28, SRZ ;  /* 0x00000000001c7805 */ /* 0x004fc6000001ff00 */
[----:B------:R-:W-:Y:S01]  /*1560*/  STS.64 [R6+0x60], R36 ;  /* 0x0000602406007388 */ /* 0x000fe20000000a00 */
[----:B---3--:R-:W-:-:S03]  /*1570*/  CS2R R30, SRZ ;  /* 0x00000000001e7805 */ /* 0x008fc6000001ff00 */
[----:B------:R-:W-:Y:S04]  /*1580*/  STS.64 [R6+0x1160], R38 ;  /* 0x0011602606007388 */ /* 0x000fe80000000a00 */
[----:B------:R-:W-:Y:S04]  /*1590*/  STS.64 [R6+0x80], R40 ;  /* 0x0000802806007388 */ /* 0x000fe80000000a00 */
[----:B------:R2:W-:Y:S04]  /*15a0*/  STS.64 [R6+0x1180], R42 ;  /* 0x0011802a06007388 */ /* 0x0005e80000000a00 */
[----:B------:R3:W-:Y:S04]  /*15b0*/  STS.64 [R6+0xa0], R44 ;  /* 0x0000a02c06007388 */ /* 0x0007e80000000a00 */
[----:B------:R-:W-:Y:S04]  /*15c0*/  STS.64 [R6+0x11a0], R46 ;  /* 0x0011a02e06007388 */ /* 0x000fe80000000a00 */
[----:B------:R-:W-:Y:S01]  /*15d0*/  STS.64 [R6+0xc0], R48 ;  /* 0x0000c03006007388 */ /* 0x000fe20000000a00 */
[----:B--2---:R-:W-:-:S03]  /*15e0*/  LOP3.LUT R43, R2, 0x78, R3, 0xf8, !PT ;  /* 0x00000078022b7812 */ /* 0x004fc600078ef803 */
[----:B------:R-:W-:Y:S01]  /*15f0*/  STS.64 [R6+0x11c0], R50 ;  /* 0x0011c03206007388 */ /* 0x000fe20000000a00 */
[C---:B------:R-:W-:Y:S01]  /*1600*/  ISETP.GE.AND P0, PT, R43.reuse, 0xc00, PT ;  /* 0x00000c002b00780c */ /* 0x040fe20003f06270 */
[----:B-1----:R-:W-:Y:S02]  /*1610*/  IMAD.WIDE R40, R43, 0x2, R4 ;  /* 0x000000022b287825 */ /* 0x002fe400078e0204 */
[----:B------:R-:W-:Y:S01]  /*1620*/  STS.64 [R6+0xe0], R52 ;  /* 0x0000e03406007388 */ /* 0x000fe20000000a00 */
[----:B------:R-:W-:-:S03]  /*1630*/  ISETP.LT.AND P1, PT, R88, 0x1000, !P0 ;  /* 0x000010005800780c */ /* 0x000fc60004721270 */
[----:B------:R-:W-:Y:S04]  /*1640*/  STS.64 [R6+0x11e0], R54 ;  /* 0x0011e03606007388 */ /* 0x000fe80000000a00 */
        /* <DEDUP_REMOVED lines=15> */
[----:B------:R1:W-:Y:S01]  /*1740*/  STS.64 [R6+0x12e0], R86 ;  /* 0x0012e05606007388 */ /* 0x0003e20000000a00 */
[----:B------:R-:W-:-:S02]  /*1750*/  LOP3.LUT R4, R88, 0x20, RZ, 0xfc, !PT ;  /* 0x0000002058047812 */ /* 0x000fc400078efcff */
[----:B------:R-:W-:Y:S02]  /*1760*/  CS2R R16, SRZ ;  /* 0x0000000000107805 */ /* 0x000fe4000001ff00 */
[----:B------:R-:W-:Y:S01]  /*1770*/  CS2R R18, SRZ ;  /* 0x0000000000127805 */ /* 0x000fe2000001ff00 */
[----:B------:R-:W-:Y:S01]  /*1780*/  BAR.SYNC.DEFER_BLOCKING 0x0 ;  /* 0x0000000000007b1d */ /* 0x000fe20000010000 */
[----:B------:R-:W-:Y:S02]  /*1790*/  ISETP.LT.AND P5, PT, R4, 0x1000, !P0 ;  /* 0x000010000400780c */ /* 0x000fe400047a1270 */
[----:B------:R-:W-:Y:S02]  /*17a0*/  LOP3.LUT R2, R88, 0x10, RZ, 0xfc, !PT ;  /* 0x0000001058027812 */ /* 0x000fe400078efcff */
[----:B------:R-:W-:Y:S02]  /*17b0*/  CS2R R32, SRZ ;  /* 0x0000000000207805 */ /* 0x000fe4000001ff00 */
[----:B------:R-:W-:-:S02]  /*17c0*/  CS2R R34, SRZ ;  /* 0x0000000000227805 */ /* 0x000fc4000001ff00 */
[----:B------:R-:W-:Y:S02]  /*17d0*/  LOP3.LUT R12, R88, 0x60, RZ, 0xfc, !PT ;  /* 0x00000060580c7812 */ /* 0x000fe400078efcff */
[----:B------:R-:W-:Y:S02]  /*17e0*/  CS2R R8, SRZ ;  /* 0x0000000000087805 */ /* 0x000fe4000001ff00 */
[----:B------:R-:W-:Y:S02]  /*17f0*/  P2R R7, PR, RZ, 0x2 ;  /* 0x00000002ff077803 */ /* 0x000fe40000000000 */
[----:B------:R-:W-:Y:S02]  /*1800*/  CS2R R10, SRZ ;  /* 0x00000000000a7805 */ /* 0x000fe4000001ff00 */
[----:B------:R-:W-:Y:S02]  /*1810*/  CS2R R14, SRZ ;  /* 0x00000000000e7805 */ /* 0x000fe4000001ff00 */
[----:B------:R-:W-:-:S02]  /*1820*/  CS2R R24, SRZ ;  /* 0x0000000000187805 */ /* 0x000fc4000001ff00 */
[----:B------:R-:W-:Y:S02]  /*1830*/  CS2R R26, SRZ ;  /* 0x00000000001a7805 */ /* 0x000fe4000001ff00 */
[----:B------:R-:W-:Y:S02]  /*1840*/  CS2R R20, SRZ ;  /* 0x0000000000147805 */ /* 0x000fe4000001ff00 */
[----:B------:R-:W-:Y:S02]  /*1850*/  CS2R R22, SRZ ;  /* 0x0000000000167805 */ /* 0x000fe4000001ff00 */
[----:B------:R-:W-:Y:S01]  /*1860*/  SHF.R.U32.HI R0, RZ, 0x4, R0 ;  /* 0x00000004ff007819 */ /* 0x000fe20000011600 */
[----:B------:R-:W-:Y:S01]  /*1870*/  IMAD.SHL.U32 R89, R89, 0x2, RZ ;  /* 0x0000000259597824 */ /* 0x000fe200078e00ff */
[----:B---3--:R-:W2:Y:S01]  /*1880*/  LDC.64 R44, c[0x0][0x228] ;  /* 0x00008a00ff2c7b82 */ /* 0x008ea20000000a00 */
[----:B------:R-:W3:Y:S01]  /*1890*/  @P1 LDG.E.EL.128 R28, desc[UR18][R40.64] ;  /* 0x00000012281c1981 */ /* 0x000ee2000c2e1d00 */
[----:B------:R-:W-:-:S02]  /*18a0*/  ISETP.LT.AND P6, PT, R2, 0x1000, !P0 ;  /* 0x000010000200780c */ /* 0x000fc400047c1270 */
[----:B------:R-:W-:Y:S01]  /*18b0*/  LOP3.LUT R2, R88, 0x30, RZ, 0xfc, !PT ;  /* 0x0000003058027812 */ /* 0x000fe200078efcff */
[----:B------:R-:W4:Y:S03]  /*18c0*/  @P5 LDG.E.EL.128 R16, desc[UR18][R40.64] ;  /* 0x0000001228105981 */ /* 0x000f26000c2e1d00 */
[----:B------:R-:W-:Y:S02]  /*18d0*/  ISETP.LT.AND P4, PT, R2, 0x1000, !P0 ;  /* 0x000010000200780c */ /* 0x000fe40004781270 */
[C---:B------:R-:W-:Y:S02]  /*18e0*/  LOP3.LUT R2, R88.reuse, 0x50, RZ, 0xfc, !PT ;  /* 0x0000005058027812 */ /* 0x040fe400078efcff */
[----:B------:R-:W-:Y:S02]  /*18f0*/  LOP3.LUT R4, R88, 0x40, RZ, 0xfc, !PT ;  /* 0x0000004058047812 */ /* 0x000fe400078efcff */
[----:B------:R-:W-:Y:S01]  /*1900*/  ISETP.LT.AND P2, PT, R2, 0x1000, !P0 ;  /* 0x000010000200780c */ /* 0x000fe20004741270 */
[----:B------:R-:W5:Y:S01]  /*1910*/  @P6 LDG.E.EL.128 R32, desc[UR18][R40.64] ;  /* 0x0000001228206981 */ /* 0x000f62000c2e1d00 */
[----:B------:R-:W-:-:S02]  /*1920*/  LOP3.LUT R2, R88, 0x70, RZ, 0xfc, !PT ;  /* 0x0000007058027812 */ /* 0x000fc400078efcff */
[----:B------:R-:W-:Y:S02]  /*1930*/  ISETP.LT.AND P1, PT, R12, 0x1000, !P0 ;  /* 0x000010000c00780c */ /* 0x000fe40004721270 */
[----:B------:R-:W-:Y:S01]  /*1940*/  ISETP.LT.AND P3, PT, R4, 0x1000, !P0 ;  /* 0x000010000400780c */ /* 0x000fe20004761270 */
[----:B------:R-:W2:Y:S01]  /*1950*/  @P4 LDG.E.EL.128 R24, desc[UR18][R40.64] ;  /* 0x0000001228184981 */ /* 0x000ea2000c2e1d00 */
[----:B------:R-:W-:Y:S02]  /*1960*/  ISETP.LT.AND P0, PT, R2, 0x1000, !P0 ;  /* 0x000010000200780c */ /* 0x000fe40004701270 */
[----:B------:R-:W-:Y:S02]  /*1970*/  P2R R42, PR, RZ, 0x40 ;  /* 0x00000040ff2a7803 */ /* 0x000fe40000000000 */
[----:B------:R-:W-:Y:S02]  /*1980*/  CS2R R4, SRZ ;  /* 0x0000000000047805 */ /* 0x000fe4000001ff00 */
[----:B------:R-:W-:-:S02]  /*1990*/  ISETP.NE.AND P6, PT, R7, RZ, PT ;  /* 0x000000ff0700720c */ /* 0x000fc40003fc5270 */
[----:B-1----:R-:W-:Y:S02]  /*19a0*/  CS2R R6, SRZ ;  /* 0x0000000000067805 */ /* 0x002fe4000001ff00 */
[----:B------:R-:W-:Y:S01]  /*19b0*/  CS2R R12, SRZ ;  /* 0x00000000000c7805 */ /* 0x000fe2000001ff00 */
[----:B------:R-:W4:Y:S04]  /*19c0*/  @P2 LDG.E.EL.128 R8, desc[UR18][R40.64] ;  /* 0x0000001228082981 */ /* 0x000f28000c2e1d00 */
[----:B------:R-:W5:Y:S04]  /*19d0*/  @P1 LDG.E.EL.128 R4, desc[UR18][R40.64] ;  /* 0x0000001228041981 */ /* 0x000f68000c2e1d00 */
[----:B------:R-:W5:Y:S04]  /*19e0*/  @P0 LDG.E.EL.128 R12, desc[UR18][R40.64] ;  /* 0x00000012280c0981 */ /* 0x000f68000c2e1d00 */
[----:B------:R1:W5:Y:S01]  /*19f0*/  @P3 LDG.E.EL.128 R20, desc[UR18][R40.64] ;  /* 0x0000001228143981 */ /* 0x000362000c2e1d00 */
[----:B------:R-:W-:-:S02]  /*1a00*/  SGXT.U32 R0, R0, 0x1 ;  /* 0x000000010000781a */ /* 0x000fc40000000000 */
[----:B------:R-:W-:Y:S02]  /*1a10*/  LOP3.LUT R3, R3, 0x78, RZ, 0xc0, !PT ;  /* 0x0000007803037812 */ /* 0x000fe400078ec0ff */
[----:B------:R-:W-:-:S05]  /*1a20*/  LOP3.LUT R0, R89, R0, RZ, 0xfc, !PT ;  /* 0x0000000059007212 */ /* 0x000fca00078efcff */
[----:B------:R-:W-:-:S05]  /*1a30*/  IMAD R0, R0, 0x88, R3 ;  /* 0x0000008800007824 */ /* 0x000fca00078e0203 */
[----:B------:R-:W-:-:S05]  /*1a40*/  LEA R0, R0, UR14, 0x2 ;  /* 0x0000000e00007c11 */ /* 0x000fca000f8e10ff */
[----:B------:R-:W1:Y:S04]  /*1a50*/  LDS.128 R48, [R0] ;  /* 0x0000000000307984 */ /* 0x000e680000000c00 */
[----:B------:R-:W1:Y:S01]  /*1a60*/  LDS.128 R36, [R0+0x10] ;  /* 0x0000100000247984 */ /* 0x000e620000000c00 */
[C---:B---3--:R-:W-:Y:S01]  /*1a70*/  PRMT R2, R28.reuse, 0x7632, R2 ;  /* 0x000076321c027816 */ /* 0x048fe20000000002 */
[----:B-1----:R-:W-:Y:S01]  /*1a80*/  IMAD.U32 R41, R28, 0x10000, RZ ;  /* 0x000100001c297824 */ /* 0x002fe200078e00ff */
[C---:B------:R-:W-:Y:S01]  /*1a90*/  PRMT R3, R29.reuse, 0x7632, R3 ;  /* 0x000076321d037816 */ /* 0x040fe20000000003 */
[----:B------:R-:W-:Y:S01]  /*1aa0*/  IMAD.U32 R47, R29, 0x10000, RZ ;  /* 0x000100001d2f7824 */ /* 0x000fe200078e00ff */
[----:B------:R-:W-:Y:S01]  /*1ab0*/  PRMT R28, R30, 0x7632, R28 ;  /* 0x000076321e1c7816 */ /* 0x000fe2000000001c */
[----:B------:R-:W-:Y:S01]  /*1ac0*/  IMAD.U32 R2, R2, 0x10000, RZ ;  /* 0x0001000002027824 */ /* 0x000fe200078e00ff */
[----:B------:R-:W-:Y:S01]  /*1ad0*/  PRMT R29, R31, 0x7632, R29 ;  /* 0x000076321f1d7816 */ /* 0x000fe2000000001d */
[----:B------:R-:W-:-:S02]  /*1ae0*/  IMAD.U32 R53, R30, 0x10000, RZ ;  /* 0x000100001e357824 */ /* 0x000fc400078e00ff */
[----:B------:R-:W-:Y:S01]  /*1af0*/  FADD R40, R49, R2 ;  /* 0x0000000231287221 */ /* 0x000fe20000000000 */
[----:B------:R-:W-:Y:S02]  /*1b00*/  IMAD.U32 R31, R31, 0x10000, RZ ;  /* 0x000100001f1f7824 */ /* 0x000fe400078e00ff */
[----:B------:R-:W-:Y:S02]  /*1b10*/  IMAD.U32 R30, R3, 0x10000, RZ ;  /* 0x00010000031e7824 */ /* 0x000fe400078e00ff */
[----:B------:R-:W-:Y:S02]  /*1b20*/  IMAD.U32 R28, R28, 0x10000, RZ ;  /* 0x000100001c1c7824 */ /* 0x000fe400078e00ff */
[----:B------:R-:W-:Y:S02]  /*1b30*/  IMAD.U32 R2, R29, 0x10000, RZ ;  /* 0x000100001d027824 */ /* 0x000fe400078e00ff */
[----:B------:R-:W-:Y:S01]  /*1b40*/  FADD R41, R48, R41 ;  /* 0x0000002930297221 */ /* 0x000fe20000000000 */
[----:B------:R-:W-:Y:S01]  /*1b50*/  FADD R47, R50, R47 ;  /* 0x0000002f322f7221 */ /* 0x000fe20000000000 */
[----:B------:R-:W-:Y:S01]  /*1b60*/  FADD R30, R51, R30 ;  /* 0x0000001e331e7221 */ /* 0x000fe20000000000 */
[----:B------:R-:W-:Y:S01]  /*1b70*/  FADD R36, R36, R53 ;  /* 0x0000003524247221 */ /* 0x000fe20000000000 */
[----:B------:R-:W-:Y:S01]  /*1b80*/  FADD R31, R38, R31 ;  /* 0x0000001f261f7221 */ /* 0x000fe20000000000 */
[----:B------:R-:W-:Y:S01]  /*1b90*/  FADD R37, R37, R28 ;  /* 0x0000001c25257221 */ /* 0x000fe20000000000 */
[----:B------:R-:W-:Y:S01]  /*1ba0*/  FADD R2, R39, R2 ;  /* 0x0000000227027221 */ /* 0x000fe20000000000 */
[----:B------:R-:W-:Y:S01]  /*1bb0*/  IMAD R3, R88, 0xc00, R43 ;  /* 0x00000c0058037824 */ /* 0x000fe200078e022b */
[----:B------:R-:W-:-:S02]  /*1bc0*/  F2FP.BF16.F32.PACK_AB R48, R40, R41 ;  /* 0x000000292830723e */ /* 0x000fc400000010ff */
[----:B------:R-:W-:Y:S01]  /*1bd0*/  F2FP.BF16.F32.PACK_AB R49, R30, R47 ;  /* 0x0000002f1e31723e */ /* 0x000fe200000010ff */
[----:B--2---:R-:W-:Y:S01]  /*1be0*/  IMAD.WIDE R28, R3, 0x2, R44 ;  /* 0x00000002031c7825 */ /* 0x004fe200078e022c */
[----:B------:R-:W-:Y:S02]  /*1bf0*/  F2FP.BF16.F32.PACK_AB R50, R37, R36 ;  /* 0x000000242532723e */ /* 0x000fe400000010ff */
[----:B------:R-:W-:Y:S01]  /*1c00*/  F2FP.BF16.F32.PACK_AB R51, R2, R31 ;  /* 0x0000001f0233723e */ /* 0x000fe200000010ff */
[----:B------:R-:W1:Y:S01]  /*1c10*/  LDS.128 R36, [R0+0x2200] ;  /* 0x0022000000247984 */ /* 0x000e620000000c00 */
[----:B----4-:R-:W-:Y:S01]  /*1c20*/  IMAD.U32 R95, R16, 0x10000, RZ ;  /* 0x00010000105f7824 */ /* 0x010fe200078e00ff */
[C---:B------:R-:W-:Y:S01]  /*1c30*/  PRMT R70, R18.reuse, 0x7632, R70 ;  /* 0x0000763212467816 */ /* 0x040fe20000000046 */
[----:B------:R-:W-:Y:S01]  /*1c40*/  IMAD.U32 R97, R17, 0x10000, RZ ;  /* 0x0001000011617824 */ /* 0x000fe200078e00ff */
[----:B------:R2:W-:Y:S01]  /*1c50*/  @P6 STG.E.128 desc[UR18][R28.64], R48 ;  /* 0x000000301c006986 */ /* 0x0005e2000c101d12 */
[----:B------:R-:W-:Y:S01]  /*1c60*/  IMAD.U32 R67, R18, 0x10000, RZ ;  /* 0x0001000012437824 */ /* 0x000fe200078e00ff */
[C---:B------:R-:W-:Y:S01]  /*1c70*/  PRMT R62, R19.reuse, 0x7632, R62 ;  /* 0x00007632133e7816 */ /* 0x040fe2000000003e */
[----:B------:R-:W-:Y:S01]  /*1c80*/  IMAD.U32 R71, R19, 0x10000, RZ ;  /* 0x0001000013477824 */ /* 0x000fe200078e00ff */
[----:B--2---:R-:W-:-:S02]  /*1c90*/  PRMT R28, R16, 0x7632, R28 ;  /* 0x00007632101c7816 */ /* 0x004fc4000000001c */
[----:B------:R-:W-:Y:S02]  /*1ca0*/  PRMT R29, R17, 0x7632, R29 ;  /* 0x00007632111d7816 */ /* 0x000fe4000000001d */
[----:B------:R-:W2:Y:S01]  /*1cb0*/  LDS.128 R16, [R0+0x2210] ;  /* 0x0022100000107984 */ /* 0x000ea20000000c00 */
[----:B-----5:R-:W-:Y:S02]  /*1cc0*/  PRMT R2, R32, 0x7632, R2 ;  /* 0x0000763220027816 */ /* 0x020fe40000000002 */
[----:B------:R-:W-:-:S03]  /*1cd0*/  PRMT R31, R34, 0x7632, R31 ;  /* 0x00007632221f7816 */ /* 0x000fc6000000001f */
[----:B------:R-:W-:Y:S02]  /*1ce0*/  IMAD.U32 R2, R2, 0x10000, RZ ;  /* 0x0001000002027824 */ /* 0x000fe400078e00ff */
[----:B------:R-:W-:Y:S01]  /*1cf0*/  IMAD.U32 R41, R32, 0x10000, RZ ;  /* 0x0001000020297824 */ /* 0x000fe200078e00ff */
[----:B------:R-:W-:Y:S01]  /*1d00*/  PRMT R32, R35, 0x7632, R32 ;  /* 0x0000763223207816 */ /* 0x000fe20000000020 */
[----:B------:R-:W-:Y:S02]  /*1d10*/  IMAD.U32 R43, R34, 0x10000, RZ ;  /* 0x00010000222b7824 */ /* 0x000fe400078e00ff */
[----:B-1----:R-:W-:Y:S01]  /*1d20*/  FADD R37, R37, R2 ;  /* 0x0000000225257221 */ /* 0x002fe20000000000 */
[----:B------:R-:W-:Y:S01]  /*1d30*/  IMAD.U32 R2, R31, 0x10000, RZ ;  /* 0x000100001f027824 */ /* 0x000fe200078e00ff */
[----:B------:R-:W-:Y:S01]  /*1d40*/  PRMT R30, R33, 0x7632, R30 ;  /* 0x00007632211e7816 */ /* 0x000fe2000000001e */
[----:B------:R-:W-:Y:S02]  /*1d50*/  IMAD.U32 R35, R35, 0x10000, RZ ;  /* 0x0001000023237824 */ /* 0x000fe400078e00ff */
[----:B------:R-:W-:Y:S01]  /*1d60*/  IMAD.U32 R32, R32, 0x10000, RZ ;  /* 0x0001000020207824 */ /* 0x000fe200078e00ff */
[C---:B------:R-:W-:Y:S01]  /*1d70*/  PRMT R48, R4.reuse, 0x7632, R48 ;  /* 0x0000763204307816 */ /* 0x040fe20000000030 */
[----:B------:R-:W-:Y:S01]  /*1d80*/  IMAD.U32 R49, R4, 0x10000, RZ ;  /* 0x0001000004317824 */ /* 0x000fe200078e00ff */
[C---:B------:R-:W-:Y:S01]  /*1d90*/  PRMT R50, R5.reuse, 0x7632, R50 ;  /* 0x0000763205327816 */ /* 0x040fe20000000032 */
[----:B------:R-:W-:Y:S01]  /*1da0*/  IMAD.U32 R51, R5, 0x10000, RZ ;  /* 0x0001000005337824 */ /* 0x000fe200078e00ff */
[C---:B------:R-:W-:Y:S01]  /*1db0*/  PRMT R52, R6.reuse, 0x7632, R52 ;  /* 0x0000763206347816 */ /* 0x040fe20000000034 */
[----:B------:R-:W-:Y:S01]  /*1dc0*/  IMAD.U32 R53, R6, 0x10000, RZ ;  /* 0x0001000006357824 */ /* 0x000fe200078e00ff */
[C---:B------:R-:W-:Y:S01]  /*1dd0*/  PRMT R54, R7.reuse, 0x7632, R54 ;  /* 0x0000763207367816 */ /* 0x040fe20000000036 */
[----:B------:R-:W-:-:S02]  /*1de0*/  IMAD.U32 R55, R7, 0x10000, RZ ;  /* 0x0001000007377824 */ /* 0x000fc400078e00ff */
[----:B------:R-:W-:Y:S01]  /*1df0*/  FADD R36, R36, R41 ;  /* 0x0000002924247221 */ /* 0x000fe20000000000 */
[C---:B------:R-:W-:Y:S01]  /*1e00*/  PRMT R78, R8.reuse, 0x7632, R78 ;  /* 0x00007632084e7816 */ /* 0x040fe2000000004e */
[----:B------:R-:W-:Y:S01]  /*1e10*/  IMAD.U32 R77, R8, 0x10000, RZ ;  /* 0x00010000084d7824 */ /* 0x000fe200078e00ff */
[C---:B------:R-:W-:Y:S01]  /*1e20*/  PRMT R82, R9.reuse, 0x7632, R82 ;  /* 0x0000763209527816 */ /* 0x040fe20000000052 */
[----:B------:R-:W-:Y:S01]  /*1e30*/  IMAD.U32 R79, R9, 0x10000, RZ ;  /* 0x00010000094f7824 */ /* 0x000fe200078e00ff */
[C---:B------:R-:W-:Y:S01]  /*1e40*/  PRMT R68, R10.reuse, 0x7632, R68 ;  /* 0x000076320a447816 */ /* 0x040fe20000000044 */
[----:B------:R-:W-:Y:S01]  /*1e50*/  IMAD.U32 R69, R10, 0x10000, RZ ;  /* 0x000100000a457824 */ /* 0x000fe200078e00ff */
[C---:B------:R-:W-:Y:S01]  /*1e60*/  PRMT R76, R11.reuse, 0x7632, R76 ;  /* 0x000076320b4c7816 */ /* 0x040fe2000000004c */
[----:B------:R-:W-:Y:S01]  /*1e70*/  IMAD.U32 R73, R11, 0x10000, RZ ;  /* 0x000100000b497824 */ /* 0x000fe200078e00ff */
[----:B------:R-:W1:Y:S01]  /*1e80*/  LDS.128 R4, [R0+0x4410] ;  /* 0x0044100000047984 */ /* 0x000e620000000c00 */
[----:B--2---:R-:W-:Y:S01]  /*1e90*/  FADD R16, R16, R43 ;  /* 0x0000002b10107221 */ /* 0x004fe20000000000 */
[----:B------:R-:W-:Y:S01]  /*1ea0*/  FADD R17, R17, R2 ;  /* 0x0000000211117221 */ /* 0x000fe20000000000 */
[----:B------:R-:W-:Y:S01]  /*1eb0*/  IMAD.U32 R30, R30, 0x10000, RZ ;  /* 0x000100001e1e7824 */ /* 0x000fe200078e00ff */
[----:B------:R-:W2:Y:S01]  /*1ec0*/  LDS.128 R8, [R0+0x4400] ;  /* 0x0044000000087984 */ /* 0x000ea20000000c00 */
        /* <DEDUP_REMOVED lines=9> */
[----:B------:R-:W-:Y:S01]  /*1f60*/  FADD R2, R19, R32 ;  /* 0x0000002013027221 */ /* 0x000fe20000000000 */
[----:B------:R-:W-:Y:S01]  /*1f70*/  F2FP.BF16.F32.PACK_AB R34, R17, R16 ;  /* 0x000000101122723e */ /* 0x000fe200000010ff */
[----:B------:R-:W3:Y:S01]  /*1f80*/  LDS.128 R12, [R0+0x6600] ;  /* 0x00660000000c7984 */ /* 0x000ee20000000c00 */
[----:B------:R-:W-:Y:S02]  /*1f90*/  VIADD R17, R3, 0x18000 ;  /* 0x0001800003117836 */ /* 0x000fe40000000000 */
[----:B------:R-:W-:Y:S01]  /*1fa0*/  FADD R30, R39, R30 ;  /* 0x0000001e271e7221 */ /* 0x000fe20000000000 */
[----:B------:R-:W-:Y:S01]  /*1fb0*/  F2FP.BF16.F32.PACK_AB R32, R37, R36 ;  /* 0x000000242520723e */ /* 0x000fe200000010ff */
[C---:B------:R-:W-:Y:S01]  /*1fc0*/  VIADD R47, R3.reuse, 0xc000 ;  /* 0x0000c000032f7836 */ /* 0x040fe20000000000 */
[----:B------:R-:W-:Y:S01]  /*1fd0*/  F2FP.BF16.F32.PACK_AB R35, R2, R35 ;  /* 0x000000230223723e */ /* 0x000fe200000010ff */
[----:B------:R-:W-:-:S02]  /*1fe0*/  VIADD R37, R3, 0x24000 ;  /* 0x0002400003257836 */ /* 0x000fc40000000000 */
[C---:B------:R-:W-:Y:S02]  /*1ff0*/  VIADD R39, R3.reuse, 0x30000 ;  /* 0x0003000003277836 */ /* 0x040fe40000000000 */
[C---:B------:R-:W-:Y:S02]  /*2000*/  VIADD R41, R3.reuse, 0x3c000 ;  /* 0x0003c00003297836 */ /* 0x040fe40000000000 */
[C---:B------:R-:W-:Y:S02]  /*2010*/  VIADD R43, R3.reuse, 0x48000 ;  /* 0x00048000032b7836 */ /* 0x040fe40000000000 */
[----:B------:R-:W-:Y:S02]  /*2020*/  VIADD R31, R3, 0x54000 ;  /* 0x00054000031f7836 */ /* 0x000fe40000000000 */
[----:B------:R-:W-:Y:S01]  /*2030*/  IMAD.WIDE R2, R17, 0x2, R44 ;  /* 0x0000000211027825 */ /* 0x000fe200078e022c */
[C---:B------:R-:W-:Y:S01]  /*2040*/  PRMT R64, R24.reuse, 0x7632, R64 ;  /* 0x0000763218407816 */ /* 0x040fe20000000040 */
[----:B------:R-:W4:Y:S01]  /*2050*/  LDS.128 R16, [R0+0x8810] ;  /* 0x0088100000107984 */ /* 0x000f220000000c00 */
[C---:B------:R-:W-:Y:S01]  /*2060*/  PRMT R66, R25.reuse, 0x7632, R66 ;  /* 0x0000763219427816 */ /* 0x040fe20000000042 */
[----:B------:R-:W-:Y:S01]  /*2070*/  IMAD.U32 R75, R24, 0x10000, RZ ;  /* 0x00010000184b7824 */ /* 0x000fe200078e00ff */
[C---:B------:R-:W-:Y:S01]  /*2080*/  PRMT R72, R26.reuse, 0x7632, R72 ;  /* 0x000076321a487816 */ /* 0x040fe20000000048 */
[----:B------:R-:W-:Y:S01]  /*2090*/  IMAD.U32 R81, R25, 0x10000, RZ ;  /* 0x0001000019517824 */ /* 0x000fe200078e00ff */
[----:B------:R-:W-:Y:S01]  /*20a0*/  PRMT R74, R27, 0x7632, R74 ;  /* 0x000076321b4a7816 */ /* 0x000fe2000000004a */
[----:B------:R-:W-:-:S02]  /*20b0*/  IMAD.U32 R83, R26, 0x10000, RZ ;  /* 0x000100001a537824 */ /* 0x000fc400078e00ff */
[----:B------:R-:W-:Y:S02]  /*20c0*/  IMAD.U32 R85, R27, 0x10000, RZ ;  /* 0x000100001b557824 */ /* 0x000fe400078e00ff */
[----:B------:R-:W5:Y:S01]  /*20d0*/  LDS.128 R24, [R0+0x8800] ;  /* 0x0088000000187984 */ /* 0x000f620000000c00 */
[----:B------:R-:W-:Y:S01]  /*20e0*/  IMAD.U32 R33, R33, 0x10000, RZ ;  /* 0x0001000021217824 */ /* 0x000fe200078e00ff */
[----:B------:R-:W-:-:S03]  /*20f0*/  ISETP.NE.AND P6, PT, R42, RZ, PT ;  /* 0x000000ff2a00720c */ /* 0x000fc60003fc5270 */
[----:B------:R-:W-:Y:S01]  /*2100*/  FADD R33, R38, R33 ;  /* 0x0000002126217221 */ /* 0x000fe20000000000 */
[----:B------:R-:W-:-:S04]  /*2110*/  IMAD.WIDE R46, R47, 0x2, R44 ;  /* 0x000000022f2e7825 */ /* 0x000fc800078e022c */
[----:B------:R-:W-:Y:S01]  /*2120*/  F2FP.BF16.F32.PACK_AB R33, R30, R33 ;  /* 0x000000211e21723e */ /* 0x000fe200000010ff */
[----:B------:R-:W-:Y:S02]  /*2130*/  IMAD.U32 R70, R70, 0x10000, RZ ;  /* 0x0001000046467824 */ /* 0x000fe400078e00ff */
[----:B------:R-:W-:Y:S01]  /*2140*/  IMAD.U32 R62, R62, 0x10000, RZ ;  /* 0x000100003e3e7824 */ /* 0x000fe200078e00ff */
[----:B------:R-:W-:Y:S01]  /*2150*/  PRMT R80, R20, 0x7632, R80 ;  /* 0x0000763214507816 */ /* 0x000fe20000000050 */
[----:B------:R2:W-:Y:S01]  /*2160*/  @P6 STG.E.128 desc[UR18][R46.64], R32 ;  /* 0x000000202e006986 */ /* 0x0005e2000c101d12 */
[----:B------:R-:W-:Y:S01]  /*2170*/  IMAD.U32 R90, R28, 0x10000, RZ ;  /* 0x000100001c5a7824 */ /* 0x000fe200078e00ff */
[----:B------:R-:W-:Y:S01]  /*2180*/  PRMT R84, R21, 0x7632, R84 ;  /* 0x0000763215547816 */ /* 0x000fe20000000054 */
[----:B------:R-:W-:Y:S01]  /*2190*/  IMAD.U32 R92, R29, 0x10000, RZ ;  /* 0x000100001d5c7824 */ /* 0x000fe200078e00ff */
[----:B------:R-:W-:Y:S01]  /*21a0*/  PRMT R86, R22, 0x7632, R86 ;  /* 0x0000763216567816 */ /* 0x000fe20000000056 */
[----:B------:R-:W-:Y:S01]  /*21b0*/  IMAD.U32 R87, R20, 0x10000, RZ ;  /* 0x0001000014577824 */ /* 0x000fe200078e00ff */
[----:B------:R-:W-:Y:S01]  /*21c0*/  PRMT R88, R23, 0x7632, R88 ;  /* 0x0000763217587816 */ /* 0x000fe20000000058 */
[----:B------:R-:W-:-:S02]  /*21d0*/  IMAD.U32 R89, R21, 0x10000, RZ ;  /* 0x0001000015597824 */ /* 0x000fc400078e00ff */
[----:B------:R-:W-:Y:S02]  /*21e0*/  IMAD.U32 R91, R22, 0x10000, RZ ;  /* 0x00010000165b7824 */ /* 0x000fe400078e00ff */
[----:B------:R-:W-:Y:S02]  /*21f0*/  IMAD.U32 R93, R23, 0x10000, RZ ;  /* 0x00010000175d7824 */ /* 0x000fe400078e00ff */
[----:B------:R-:W-:Y:S01]  /*2200*/  IMAD.WIDE R36, R37, 0x2, R44 ;  /* 0x0000000225247825 */ /* 0x000fe200078e022c */
[----:B------:R-:W4:Y:S03]  /*2210*/  LDS.128 R20, [R0+0x6610] ;  /* 0x0066100000147984 */ /* 0x000f260000000c00 */
[----:B-1----:R-:W-:Y:S01]  /*2220*/  FADD R67, R4, R67 ;  /* 0x0000004304437221 */ /* 0x002fe20000000000 */
[----:B------:R-:W-:-:S04]  /*2230*/  IMAD.WIDE R38, R39, 0x2, R44 ;  /* 0x0000000227267825 */ /* 0x000fc800078e022c */
[----:B------:R-:W-:Y:S01]  /*2240*/  FADD R71, R6, R71 ;  /* 0x0000004706477221 */ /* 0x000fe20000000000 */
[----:B--2---:R-:W-:Y:S01]  /*2250*/  FADD R32, R5, R70 ;  /* 0x0000004605207221 */ /* 0x004fe20000000000 */
[----:B------:R-:W-:-:S04]  /*2260*/  IMAD.WIDE R40, R41, 0x2, R44 ;  /* 0x0000000229287825 */ /* 0x000fc800078e022c */
[----:B------:R-:W-:Y:S01]  /*2270*/  FADD R34, R7, R62 ;  /* 0x0000003e07227221 */ /* 0x000fe20000000000 */
[----:B------:R-:W-:-:S04]  /*2280*/  IMAD.WIDE R42, R43, 0x2, R44 ;  /* 0x000000022b2a7825 */ /* 0x000fc800078e022c */
[----:B------:R-:W-:Y:S01]  /*2290*/  FADD R95, R8, R95 ;  /* 0x0000005f085f7221 */ /* 0x000fe20000000000 */
[----:B------:R-:W-:Y:S02]  /*22a0*/  IMAD.U32 R64, R64, 0x10000, RZ ;  /* 0x0001000040407824 */ /* 0x000fe400078e00ff */
[----:B------:R-:W-:Y:S02]  /*22b0*/  IMAD.U32 R46, R66, 0x10000, RZ ;  /* 0x00010000422e7824 */ /* 0x000fe400078e00ff */
[----:B------:R-:W-:Y:S01]  /*22c0*/  FADD R97, R10, R97 ;  /* 0x000000610a617221 */ /* 0x000fe20000000000 */
[----:B------:R-:W-:-:S04]  /*22d0*/  IMAD.WIDE R44, R31, 0x2, R44 ;  /* 0x000000021f2c7825 */ /* 0x000fc800078e022c */
[----:B------:R-:W-:Y:S01]  /*22e0*/  FADD R90, R9, R90 ;  /* 0x0000005a095a7221 */ /* 0x000fe20000000000 */
[----:B------:R-:W1:Y:S01]  /*22f0*/  LDS.128 R28, [R0+0xaa00] ;  /* 0x00aa0000001c7984 */ /* 0x000e620000000c00 */
[----:B------:R-:W-:Y:S01]  /*2300*/  FADD R92, R11, R92 ;  /* 0x0000005c0b5c7221 */ /* 0x000fe20000000000 */
[----:B---3--:R-:W-:Y:S01]  /*2310*/  FADD R75, R12, R75 ;  /* 0x0000004b0c4b7221 */ /* 0x008fe20000000000 */
[----:B------:R-:W-:Y:S01]  /*2320*/  FADD R81, R14, R81 ;  /* 0x000000510e517221 */ /* 0x000fe20000000000 */
[----:B------:R-:W2:Y:S01]  /*2330*/  LDS.128 R4, [R0+0xcc00] ;  /* 0x00cc000000047984 */ /* 0x000ea20000000c00 */
[----:B------:R-:W-:Y:S01]  /*2340*/  FADD R62, R13, R64 ;  /* 0x000000400d3e7221 */ /* 0x000fe20000000000 */
[----:B------:R-:W-:Y:S02]  /*2350*/  FADD R46, R15, R46 ;  /* 0x0000002e0f2e7221 */ /* 0x000fe40000000000 */
[----:B------:R-:W3:Y:S01]  /*2360*/  LDS.128 R8, [R0+0xaa10] ;  /* 0x00aa100000087984 */ /* 0x000ee20000000c00 */
[----:B------:R-:W-:-:S02]  /*2370*/  IMAD.U32 R86, R86, 0x10000, RZ ;  /* 0x0001000056567824 */ /* 0x000fc400078e00ff */
[----:B------:R-:W-:Y:S01]  /*2380*/  IMAD.U32 R88, R88, 0x10000, RZ ;  /* 0x0001000058587824 */ /* 0x000fe200078e00ff */
[----:B------:R-:W1:Y:S01]  /*2390*/  LDS.128 R12, [R0+0xcc10] ;  /* 0x00cc1000000c7984 */ /* 0x000e620000000c00 */
[----:B------:R-:W-:Y:S02]  /*23a0*/  IMAD.U32 R80, R80, 0x10000, RZ ;  /* 0x0001000050507824 */ /* 0x000fe400078e00ff */
[----:B------:R-:W-:Y:S02]  /*23b0*/  IMAD.U32 R84, R84, 0x10000, RZ ;  /* 0x0001000054547824 */ /* 0x000fe400078e00ff */
[----:B----4-:R-:W-:Y:S01]  /*23c0*/  FADD R91, R16, R91 ;  /* 0x0000005b105b7221 */ /* 0x010fe20000000000 */
[----:B------:R-:W-:Y:S01]  /*23d0*/  FADD R35, R18, R93 ;  /* 0x0000005d12237221 */ /* 0x000fe20000000000 */
[----:B------:R-:W-:Y:S01]  /*23e0*/  FADD R86, R17, R86 ;  /* 0x0000005611567221 */ /* 0x000fe20000000000 */
[----:B------:R-:W-:Y:S01]  /*23f0*/  FADD R88, R19, R88 ;  /* 0x0000005813587221 */ /* 0x000fe20000000000 */
[----:B-----5:R-:W-:Y:S01]  /*2400*/  FADD R87, R24, R87 ;  /* 0x0000005718577221 */ /* 0x020fe20000000000 */
[----:B------:R-:W4:Y:S01]  /*2410*/  LDS.128 R16, [R0+0xee00] ;  /* 0x00ee000000107984 */ /* 0x000f220000000c00 */
[----:B------:R-:W-:Y:S01]  /*2420*/  FADD R33, R26, R89 ;  /* 0x000000591a217221 */ /* 0x000fe20000000000 */
[----:B------:R-:W-:Y:S01]  /*2430*/  FADD R80, R25, R80 ;  /* 0x0000005019507221 */ /* 0x000fe20000000000 */
[----:B------:R-:W-:-:S02]  /*2440*/  FADD R84, R27, R84 ;  /* 0x000000541b547221 */ /* 0x000fc40000000000 */
[----:B------:R5:W4:Y:S01]  /*2450*/  LDS.128 R24, [R0+0xee10] ;  /* 0x00ee100000187984 */ /* 0x000b220000000c00 */
[----:B------:R-:W-:Y:S02]  /*2460*/  IMAD.U32 R72, R72, 0x10000, RZ ;  /* 0x0001000048487824 */ /* 0x000fe400078e00ff */
[----:B------:R-:W-:Y:S02]  /*2470*/  IMAD.U32 R74, R74, 0x10000, RZ ;  /* 0x000100004a4a7824 */ /* 0x000fe400078e00ff */
[----:B------:R-:W-:Y:S02]  /*2480*/  IMAD.U32 R78, R78, 0x10000, RZ ;  /* 0x000100004e4e7824 */ /* 0x000fe400078e00ff */
[----:B------:R-:W-:Y:S02]  /*2490*/  IMAD.U32 R82, R82, 0x10000, RZ ;  /* 0x0001000052527824 */ /* 0x000fe400078e00ff */
[----:B------:R-:W-:Y:S02]  /*24a0*/  IMAD.U32 R48, R48, 0x10000, RZ ;  /* 0x0001000030307824 */ /* 0x000fe400078e00ff */
[----:B------:R-:W-:Y:S01]  /*24b0*/  FADD R85, R22, R85 ;  /* 0x0000005516557221 */ /* 0x000fe20000000000 */
[----:B------:R-:W-:-:S02]  /*24c0*/  IMAD.U32 R68, R68, 0x10000, RZ ;  /* 0x0001000044447824 */ /* 0x000fc400078e00ff */
[----:B------:R-:W-:Y:S02]  /*24d0*/  IMAD.U32 R76, R76, 0x10000, RZ ;  /* 0x000100004c4c7824 */ /* 0x000fe400078e00ff */
[----:B------:R-:W-:Y:S02]  /*24e0*/  IMAD.U32 R50, R50, 0x10000, RZ ;  /* 0x0001000032327824 */ /* 0x000fe400078e00ff */
[----:B------:R-:W-:Y:S01]  /*24f0*/  FADD R83, R20, R83 ;  /* 0x0000005314537221 */ /* 0x000fe20000000000 */
[----:B------:R-:W-:Y:S02]  /*2500*/  IMAD.U32 R52, R52, 0x10000, RZ ;  /* 0x0001000034347824 */ /* 0x000fe400078e00ff */
[----:B------:R-:W-:Y:S01]  /*2510*/  FADD R22, R21, R72 ;  /* 0x0000004815167221 */ /* 0x000fe20000000000 */
[----:B------:R-:W-:Y:S02]  /*2520*/  IMAD.U32 R54, R54, 0x10000, RZ ;  /* 0x0001000036367824 */ /* 0x000fe400078e00ff */
[----:B------:R-:W-:Y:S01]  /*2530*/  FADD R74, R23, R74 ;  /* 0x0000004a174a7221 */ /* 0x000fe20000000000 */
[----:B-1----:R-:W-:Y:S01]  /*2540*/  FADD R28, R28, R77 ;  /* 0x0000004d1c1c7221 */ /* 0x002fe20000000000 */
[----:B------:R-:W-:Y:S01]  /*2550*/  FADD R29, R29, R78 ;  /* 0x0000004e1d1d7221 */ /* 0x000fe20000000000 */
[----:B------:R-:W-:Y:S01]  /*2560*/  FADD R30, R30, R79 ;  /* 0x0000004f1e1e7221 */ /* 0x000fe20000000000 */
[----:B------:R-:W-:Y:S01]  /*2570*/  FADD R31, R31, R82 ;  /* 0x000000521f1f7221 */ /* 0x000fe20000000000 */
[----:B--2---:R-:W-:Y:S01]  /*2580*/  FADD R4, R4, R49 ;  /* 0x0000003104047221 */ /* 0x004fe20000000000 */
[----:B------:R-:W-:Y:S01]  /*2590*/  FADD R5, R5, R48 ;  /* 0x0000003005057221 */ /* 0x000fe20000000000 */
[----:B---3--:R-:W-:Y:S01]  /*25a0*/  FADD R69, R8, R69 ;  /* 0x0000004508457221 */ /* 0x008fe20000000000 */
[----:B------:R-:W-:Y:S01]  /*25b0*/  FADD R73, R10, R73 ;  /* 0x000000490a497221 */ /* 0x000fe20000000000 */
        /* <DEDUP_REMOVED lines=8> */
[----:B------:R-:W-:Y:S01]  /*2640*/  F2FP.BF16.F32.PACK_AB R8, R90, R95 ;  /* 0x0000005f5a08723e */ /* 0x000fe200000010ff */
[----:B------:R-:W-:Y:S01]  /*2650*/  IMAD.U32 R56, R56, 0x10000, RZ ;  /* 0x0001000038387824 */ /* 0x000fe200078e00ff */
[----:B------:R-:W-:-:S02]  /*2660*/  F2FP.BF16.F32.PACK_AB R9, R92, R97 ;  /* 0x000000615c09723e */ /* 0x000fc400000010ff */
[----:B------:R-:W-:Y:S02]  /*2670*/  F2FP.BF16.F32.PACK_AB R10, R32, R67 ;  /* 0x00000043200a723e */ /* 0x000fe400000010ff */
[----:B------:R-:W-:Y:S01]  /*2680*/  F2FP.BF16.F32.PACK_AB R11, R34, R71 ;  /* 0x00000047220b723e */ /* 0x000fe200000010ff */
[----:B------:R-:W-:Y:S01]  /*2690*/  IMAD.U32 R58, R58, 0x10000, RZ ;  /* 0x000100003a3a7824 */ /* 0x000fe200078e00ff */
[----:B------:R-:W-:Y:S02]  /*26a0*/  F2FP.BF16.F32.PACK_AB R20, R62, R75 ;  /* 0x0000004b3e14723e */ /* 0x000fe400000010ff */
[----:B------:R-:W-:Y:S02]  /*26b0*/  F2FP.BF16.F32.PACK_AB R21, R46, R81 ;  /* 0x000000512e15723e */ /* 0x000fe400000010ff */
[----:B------:R-:W-:Y:S02]  /*26c0*/  F2FP.BF16.F32.PACK_AB R22, R22, R83 ;  /* 0x000000531616723e */ /* 0x000fe400000010ff */
[----:B------:R-:W-:-:S02]  /*26d0*/  F2FP.BF16.F32.PACK_AB R23, R74, R85 ;  /* 0x000000554a17723e */ /* 0x000fc400000010ff */
[----:B------:R-:W-:Y:S01]  /*26e0*/  F2FP.BF16.F32.PACK_AB R28, R29, R28 ;  /* 0x0000001c1d1c723e */ /* 0x000fe200000010ff */
[----:B------:R-:W-:Y:S01]  /*26f0*/  IMAD.U32 R60, R60, 0x10000, RZ ;  /* 0x000100003c3c7824 */ /* 0x000fe200078e00ff */
[----:B------:R-:W-:Y:S01]  /*2700*/  F2FP.BF16.F32.PACK_AB R32, R80, R87 ;  /* 0x000000575020723e */ /* 0x000fe200000010ff */
[----:B-----5:R-:W-:Y:S01]  /*2710*/  IMAD.U32 R0, R61, 0x10000, RZ ;  /* 0x000100003d007824 */ /* 0x020fe200078e00ff */
[----:B------:R-:W-:Y:S02]  /*2720*/  F2FP.BF16.F32.PACK_AB R33, R84, R33 ;  /* 0x000000215421723e */ /* 0x000fe400000010ff */
[----:B------:R-:W-:Y:S02]  /*2730*/  F2FP.BF16.F32.PACK_AB R34, R86, R91 ;  /* 0x0000005b5622723e */ /* 0x000fe400000010ff */
[----:B------:R-:W-:Y:S02]  /*2740*/  F2FP.BF16.F32.PACK_AB R35, R88, R35 ;  /* 0x000000235823723e */ /* 0x000fe400000010ff */
[----:B------:R-:W-:-:S02]  /*2750*/  F2FP.BF16.F32.PACK_AB R29, R31, R30 ;  /* 0x0000001e1f1d723e */ /* 0x000fc400000010ff */
[----:B------:R-:W-:Y:S02]  /*2760*/  F2FP.BF16.F32.PACK_AB R4, R5, R4 ;  /* 0x000000040504723e */ /* 0x000fe400000010ff */
[----:B------:R-:W-:Y:S02]  /*2770*/  F2FP.BF16.F32.PACK_AB R30, R68, R69 ;  /* 0x00000045441e723e */ /* 0x000fe400000010ff */
[----:B------:R-:W-:Y:S02]  /*2780*/  F2FP.BF16.F32.PACK_AB R31, R76, R73 ;  /* 0x000000494c1f723e */ /* 0x000fe400000010ff */
[----:B------:R-:W-:Y:S01]  /*2790*/  F2FP.BF16.F32.PACK_AB R5, R7, R6 ;  /* 0x000000060705723e */ /* 0x000fe200000010ff */
[----:B------:R1:W-:Y:S01]  /*27a0*/  @P5 STG.E.128 desc[UR18][R2.64], R8 ;  /* 0x0000000802005986 */ /* 0x0003e2000c101d12 */
[----:B------:R-:W-:Y:S01]  /*27b0*/  F2FP.BF16.F32.PACK_AB R6, R13, R12 ;  /* 0x0000000c0d06723e */ /* 0x000fe200000010ff */
[----:B----4-:R-:W-:Y:S01]  /*27c0*/  FADD R16, R16, R57 ;  /* 0x0000003910107221 */ /* 0x010fe20000000000 */
[----:B------:R-:W-:Y:S01]  /*27d0*/  F2FP.BF16.F32.PACK_AB R7, R15, R14 ;  /* 0x0000000e0f07723e */ /* 0x000fe200000010ff */
[----:B------:R-:W-:Y:S01]  /*27e0*/  FADD R17, R17, R56 ;  /* 0x0000003811117221 */ /* 0x000fe20000000000 */
[----:B------:R1:W-:Y:S01]  /*27f0*/  @P4 STG.E.128 desc[UR18][R36.64], R20 ;  /* 0x0000001424004986 */ /* 0x0003e2000c101d12 */
[----:B------:R-:W-:Y:S01]  /*2800*/  FADD R18, R18, R59 ;  /* 0x0000003b12127221 */ /* 0x000fe20000000000 */
[----:B------:R-:W-:Y:S01]  /*2810*/  FADD R19, R19, R58 ;  /* 0x0000003a13137221 */ /* 0x000fe20000000000 */
[----:B------:R-:W-:Y:S01]  /*2820*/  FADD R24, R24, R63 ;  /* 0x0000003f18187221 */ /* 0x000fe20000000000 */
[----:B------:R1:W-:Y:S01]  /*2830*/  @P3 STG.E.128 desc[UR18][R38.64], R32 ;  /* 0x0000002026003986 */ /* 0x0003e2000c101d12 */
[----:B------:R-:W-:Y:S01]  /*2840*/  FADD R26, R26, R65 ;  /* 0x000000411a1a7221 */ /* 0x000fe20000000000 */
[----:B------:R-:W-:Y:S01]  /*2850*/  FADD R25, R25, R60 ;  /* 0x0000003c19197221 */ /* 0x000fe20000000000 */
[----:B------:R-:W-:Y:S01]  /*2860*/  FADD R27, R27, R0 ;  /* 0x000000001b1b7221 */ /* 0x000fe20000000000 */
[----:B------:R1:W-:Y:S01]  /*2870*/  @P2 STG.E.128 desc[UR18][R40.64], R28 ;  /* 0x0000001c28002986 */ /* 0x0003e2000c101d12 */
[----:B------:R-:W-:-:S03]  /*2880*/  F2FP.BF16.F32.PACK_AB R16, R17, R16 ;  /* 0x000000101110723e */ /* 0x000fc600000010ff */
[----:B------:R1:W-:Y:S01]  /*2890*/  @P1 STG.E.128 desc[UR18][R42.64], R4 ;  /* 0x000000042a001986 */ /* 0x0003e2000c101d12 */
[----:B------:R-:W-:Y:S02]  /*28a0*/  F2FP.BF16.F32.PACK_AB R17, R19, R18 ;  /* 0x000000121311723e */ /* 0x000fe400000010ff */
[----:B------:R-:W-:Y:S02]  /*28b0*/  F2FP.BF16.F32.PACK_AB R18, R25, R24 ;  /* 0x000000181912723e */ /* 0x000fe400000010ff */
[----:B------:R-:W-:Y:S01]  /*28c0*/  F2FP.BF16.F32.PACK_AB R19, R27, R26 ;  /* 0x0000001a1b13723e */ /* 0x000fe200000010ff */
[----:B------:R-:W-:Y:S06]  /*28d0*/  @!P0 EXIT ;  /* 0x000000000000894d */ /* 0x000fec0003800000 */
[----:B------:R-:W-:Y:S01]  /*28e0*/  STG.E.128 desc[UR18][R44.64], R16 ;  /* 0x000000102c007986 */ /* 0x000fe2000c101d12 */
[----:B------:R-:W-:Y:S05]  /*28f0*/  EXIT ;  /* 0x000000000000794d */ /* 0x000fea0003800000 */
.L_x_1:
[----:B------:R-:W-:-:S00]  /*2900*/  BRA `(.L_x_1) ;  /* 0xfffffffc00fc7947 */ /* 0x000fc0000383ffff */
[----:B------:R-:W-:-:S00]  /*2910*/  NOP ;  /* 0x0000000000007918 */ /* 0x000fc00000000000 */
        /* <DEDUP_REMOVED lines=14> */
.L_x_2:


//--------------------- .nv.shared.triton_mm      --------------------------
	.section	.nv.shared.triton_mm,"aw",@nobits
	.sectionflags	@""
	.align	16
	.zero		1024


//--------------------- .nv.constant0.triton_mm   --------------------------
	.section	.nv.constant0.triton_mm,"a",@progbits
	.sectionflags	@""
	.align	4
.nv.constant0.triton_mm:
	.zero		560
